// auto-generated by cutlass_sweep.gemm — config: {"arch": "sm_100", "cluster_m": 1, "cluster_n": 1, "dtype": "e5m2", "dtype_b": "e5m2", "layout": "nt", "stages": 6, "tile_k": 32, "tile_m": 64, "tile_n": 64}
#include "cutlass/cutlass.h"
#include "cutlass/gemm/collective/collective_builder.hpp"
#include "cutlass/gemm/device/gemm_universal_adapter.h"
#include "cutlass/gemm/kernel/gemm_universal.hpp"
#include "cutlass/epilogue/collective/collective_builder.hpp"

using ElemA = cutlass::float_e5m2_t;
using ElemB = cutlass::float_e5m2_t;
using ElemCD = cutlass::float_e5m2_t;
using Acc  = float;
using TileShape    = cute::Shape<cute::_64, cute::_64, cute::_32>;
using ClusterShape = cute::Shape<cute::_1, cute::_1, cute::_1>;

using CollectiveEpilogue = typename cutlass::epilogue::collective::CollectiveBuilder<
    cutlass::arch::Sm100, cutlass::arch::OpClassTensorOp,
    TileShape, ClusterShape,
    cutlass::epilogue::collective::EpilogueTileAuto,
    Acc, Acc,
    ElemCD, cutlass::layout::RowMajor, 128 / cutlass::sizeof_bits<ElemCD>::value,
    ElemCD, cutlass::layout::RowMajor, 128 / cutlass::sizeof_bits<ElemCD>::value,
    cutlass::epilogue::collective::EpilogueScheduleAuto
  >::CollectiveOp;

using CollectiveMainloop = typename cutlass::gemm::collective::CollectiveBuilder<
    cutlass::arch::Sm100, cutlass::arch::OpClassTensorOp,
    ElemA, cutlass::layout::RowMajor, 128 / cutlass::sizeof_bits<ElemA>::value,
    ElemB, cutlass::layout::ColumnMajor, 128 / cutlass::sizeof_bits<ElemB>::value,
    Acc,
    TileShape, ClusterShape,
    cutlass::gemm::collective::StageCount<6>,
    cutlass::gemm::collective::KernelScheduleAuto
  >::CollectiveOp;

using GemmKernel = cutlass::gemm::kernel::GemmUniversal<
    cute::Shape<int,int,int,int>,
    CollectiveMainloop,
    CollectiveEpilogue
>;
using Gemm = cutlass::gemm::device::GemmUniversalAdapter<GemmKernel>;

// Force the device kernel symbol into the cubin without needing a host main.
auto* _anchor = &cutlass::device_kernel<GemmKernel>;


// ===== COMPILED SASS (sm_100a) =====

	.target	sm_100a

	.elftype	@"ET_EXEC"


//--------------------- .note.nv.tkinfo           --------------------------
	.section	.note.nv.tkinfo,"",@"SHT_NOTE"
	.sectionflags	@"SHF_NOTE_NV_TKINFO"
	.tkinfo
        /*0018*/ 	.word	0x00000002
        /*0030*/ 	.string	""
        /*0030*/ 	.string	"ptxas"
        /*0030*/ 	.string	"Cuda compilation tools, release 13.0, V13.0.88"
        /*0030*/ 	.string	"Build cuda_13.0.r13.0/compiler.36424714_0"
        /*0030*/ 	.string	"-arch sm_100a -m 64 "



//--------------------- .note.nv.cuinfo           --------------------------
	.section	.note.nv.cuinfo,"",@"SHT_NOTE"
	.sectionflags	@"SHF_NOTE_NV_CUINFO"
        /*0018*/ 	.short	0x0002
        /*001a*/ 	.short	0x0064
        /*001c*/ 	.short	0x0082
	.zero		2


//--------------------- .nv.info                  --------------------------
	.section	.nv.info,"",@"SHT_CUDA_INFO"
	.align	4


	//----- nvinfo : EIATTR_REGCOUNT
	.align		4
        /*0000*/ 	.byte	0x04, 0x2f
        /*0002*/ 	.short	(.L_19 - .L_18)
	.align		4
.L_18:
        /*0004*/ 	.word	index@(_ZN7cutlass13device_kernelINS_4gemm6kernel13GemmUniversalIN4cute5tupleIJiiiiEEENS1_10collective13CollectiveMmaINS1_35MainloopSm100TmaUmmaWarpSpecializedILi6ELi2ELi4ENS5_IJNS4_1CILi1EEESB_SB_EEEEENS5_IJNSA_ILi64EEESE_NSA_ILi32EEEEEENS_12float_e5m2_tENS5_IJlSB_lEEESH_SI_NS4_8TiledMMAINS4_8MMA_AtomIJNS4_10MMA_TraitsINS4_19SM100_MMA_F8F6F4_SSEJSH_SH_fSE_SE_NS4_17integral_constantINS4_4UMMA5MajorELSP_0EEESQ_NSN_INSO_7ScaleInELSR_0EEESS_EEEEEENS4_6LayoutISC_NS5_IJNSA_ILi0EEESW_SW_EEEEENS5_IJNS4_10UnderscoreESZ_SZ_EEEEENS4_13SM90_TMA_LOADENS4_14ComposedLayoutINS4_7SwizzleILi1ELi4ELi3EEENS4_18smem_ptr_flag_bitsILi8EEENSV_INS5_IJNSA_ILi8EEESF_EEENS5_IJSF_SB_EEEEEEEvNS4_8identityES12_S1C_vS1D_EENS_8epilogue10collective18CollectiveEpilogueINS1F_23Sm100TmaWarpSpecializedILi1ELi1ELi32ELb0ELb0EEEJSG_NS5_IJNSV_ISE_SB_EES1K_EEESH_SI_SH_SI_NS1F_6fusion15FusionCallbacksIS1J_NS1M_17LinearCombinationISH_fSH_fLNS_15FloatRoundStyleE2EEESG_S1L_JEEENS4_5SM1004TMEM4LOAD26SM100_TMEM_LOAD_16dp32b32xES12_NS13_INS14_ILi2ELi4ELi3EEES17_NSV_INS5_IJS18_SE_EEENS5_IJSE_SB_EEEEEEENS4_39AutoVectorizingCopyWithAssumedAlignmentILi128EEENS4_14SM90_TMA_STOREES20_S22_S22_EEEvvEEEEvNT_6ParamsE)
        /*0008*/ 	.word	0x00000078


	//----- nvinfo : EIATTR_FRAME_SIZE
	.align		4
.L_19:
        /*000c*/ 	.byte	0x04, 0x11
        /*000e*/ 	.short	(.L_21 - .L_20)
	.align		4
.L_20:
        /*0010*/ 	.word	index@($__internal_2_$__cuda_sm10x_tcgen05_guardrail_trap_unallocated_columns_being_dealloced)
        /*0014*/ 	.word	0x00000000


	//----- nvinfo : EIATTR_FRAME_SIZE
	.align		4
.L_21:
        /*0018*/ 	.byte	0x04, 0x11
        /*001a*/ 	.short	(.L_23 - .L_22)
	.align		4
.L_22:
        /*001c*/ 	.word	index@($__internal_1_$__cuda_sm10x_tcgen05_guardrail_trap_phase_invalid_during_alloc)
        /*0020*/ 	.word	0x00000000


	//----- nvinfo : EIATTR_FRAME_SIZE
	.align		4
.L_23:
        /*0024*/ 	.byte	0x04, 0x11
        /*0026*/ 	.short	(.L_25 - .L_24)
	.align		4
.L_24:
        /*0028*/ 	.word	index@($__internal_0_$__cuda_sm10x_tcgen05_guardrail_trap_col_being_dealloced_not_returned_by_alloc)
        /*002c*/ 	.word	0x00000000


	//----- nvinfo : EIATTR_FRAME_SIZE
	.align		4
.L_25:
        /*0030*/ 	.byte	0x04, 0x11
        /*0032*/ 	.short	(.L_27 - .L_26)
	.align		4
.L_26:
        /*0034*/ 	.word	index@(_ZN7cutlass13device_kernelINS_4gemm6kernel13GemmUniversalIN4cute5tupleIJiiiiEEENS1_10collective13CollectiveMmaINS1_35MainloopSm100TmaUmmaWarpSpecializedILi6ELi2ELi4ENS5_IJNS4_1CILi1EEESB_SB_EEEEENS5_IJNSA_ILi64EEESE_NSA_ILi32EEEEEENS_12float_e5m2_tENS5_IJlSB_lEEESH_SI_NS4_8TiledMMAINS4_8MMA_AtomIJNS4_10MMA_TraitsINS4_19SM100_MMA_F8F6F4_SSEJSH_SH_fSE_SE_NS4_17integral_constantINS4_4UMMA5MajorELSP_0EEESQ_NSN_INSO_7ScaleInELSR_0EEESS_EEEEEENS4_6LayoutISC_NS5_IJNSA_ILi0EEESW_SW_EEEEENS5_IJNS4_10UnderscoreESZ_SZ_EEEEENS4_13SM90_TMA_LOADENS4_14ComposedLayoutINS4_7SwizzleILi1ELi4ELi3EEENS4_18smem_ptr_flag_bitsILi8EEENSV_INS5_IJNSA_ILi8EEESF_EEENS5_IJSF_SB_EEEEEEEvNS4_8identityES12_S1C_vS1D_EENS_8epilogue10collective18CollectiveEpilogueINS1F_23Sm100TmaWarpSpecializedILi1ELi1ELi32ELb0ELb0EEEJSG_NS5_IJNSV_ISE_SB_EES1K_EEESH_SI_SH_SI_NS1F_6fusion15FusionCallbacksIS1J_NS1M_17LinearCombinationISH_fSH_fLNS_15FloatRoundStyleE2EEESG_S1L_JEEENS4_5SM1004TMEM4LOAD26SM100_TMEM_LOAD_16dp32b32xES12_NS13_INS14_ILi2ELi4ELi3EEES17_NSV_INS5_IJS18_SE_EEENS5_IJSE_SB_EEEEEEENS4_39AutoVectorizingCopyWithAssumedAlignmentILi128EEENS4_14SM90_TMA_STOREES20_S22_S22_EEEvvEEEEvNT_6ParamsE)
        /*0038*/ 	.word	0x00000000


	//----- nvinfo : EIATTR_MIN_STACK_SIZE
	.align		4
.L_27:
        /*003c*/ 	.byte	0x04, 0x12
        /*003e*/ 	.short	(.L_29 - .L_28)
	.align		4
.L_28:
        /*0040*/ 	.word	index@(_ZN7cutlass13device_kernelINS_4gemm6kernel13GemmUniversalIN4cute5tupleIJiiiiEEENS1_10collective13CollectiveMmaINS1_35MainloopSm100TmaUmmaWarpSpecializedILi6ELi2ELi4ENS5_IJNS4_1CILi1EEESB_SB_EEEEENS5_IJNSA_ILi64EEESE_NSA_ILi32EEEEEENS_12float_e5m2_tENS5_IJlSB_lEEESH_SI_NS4_8TiledMMAINS4_8MMA_AtomIJNS4_10MMA_TraitsINS4_19SM100_MMA_F8F6F4_SSEJSH_SH_fSE_SE_NS4_17integral_constantINS4_4UMMA5MajorELSP_0EEESQ_NSN_INSO_7ScaleInELSR_0EEESS_EEEEEENS4_6LayoutISC_NS5_IJNSA_ILi0EEESW_SW_EEEEENS5_IJNS4_10UnderscoreESZ_SZ_EEEEENS4_13SM90_TMA_LOADENS4_14ComposedLayoutINS4_7SwizzleILi1ELi4ELi3EEENS4_18smem_ptr_flag_bitsILi8EEENSV_INS5_IJNSA_ILi8EEESF_EEENS5_IJSF_SB_EEEEEEEvNS4_8identityES12_S1C_vS1D_EENS_8epilogue10collective18CollectiveEpilogueINS1F_23Sm100TmaWarpSpecializedILi1ELi1ELi32ELb0ELb0EEEJSG_NS5_IJNSV_ISE_SB_EES1K_EEESH_SI_SH_SI_NS1F_6fusion15FusionCallbacksIS1J_NS1M_17LinearCombinationISH_fSH_fLNS_15FloatRoundStyleE2EEESG_S1L_JEEENS4_5SM1004TMEM4LOAD26SM100_TMEM_LOAD_16dp32b32xES12_NS13_INS14_ILi2ELi4ELi3EEES17_NSV_INS5_IJS18_SE_EEENS5_IJSE_SB_EEEEEEENS4_39AutoVectorizingCopyWithAssumedAlignmentILi128EEENS4_14SM90_TMA_STOREES20_S22_S22_EEEvvEEEEvNT_6ParamsE)
        /*0044*/ 	.word	0x00000000
.L_29:


//--------------------- .nv.compat                --------------------------
	.section	.nv.compat,"",@"SHT_CUDA_COMPAT_INFO"
	.align	4
        /*0000*/ 	.byte	0x02, 0x09, 0x01, 0x00, 0x02, 0x02, 0x02, 0x00, 0x02, 0x05, 0x05, 0x00, 0x03, 0x07, 0x01, 0x01
        /*0010*/ 	.byte	0x02, 0x03, 0x01, 0x00, 0x02, 0x06, 0x01, 0x00, 0x04, 0x0b, 0x08, 0x00, 0x09, 0x00, 0x00, 0x00
        /*0020*/ 	.byte	0x00, 0x00, 0x00, 0x00


//--------------------- .nv.info._ZN7cutlass13device_kernelINS_4gemm6kernel13GemmUniversalIN4cute5tupleIJiiiiEEENS1_10collective13CollectiveMmaINS1_35MainloopSm100TmaUmmaWarpSpecializedILi6ELi2ELi4ENS5_IJNS4_1CILi1EEESB_SB_EEEEENS5_IJNSA_ILi64EEESE_NSA_ILi32EEEEEENS_12float_e5m2_tENS5_IJlSB_lEEESH_SI_NS4_8TiledMMAINS4_8MMA_AtomIJNS4_10MMA_TraitsINS4_19SM100_MMA_F8F6F4_SSEJSH_SH_fSE_SE_NS4_17integral_constantINS4_4UMMA5MajorELSP_0EEESQ_NSN_INSO_7ScaleInELSR_0EEESS_EEEEEENS4_6LayoutISC_NS5_IJNSA_ILi0EEESW_SW_EEEEENS5_IJNS4_10UnderscoreESZ_SZ_EEEEENS4_13SM90_TMA_LOADENS4_14ComposedLayoutINS4_7SwizzleILi1ELi4ELi3EEENS4_18smem_ptr_flag_bitsILi8EEENSV_INS5_IJNSA_ILi8EEESF_EEENS5_IJSF_SB_EEEEEEEvNS4_8identityES12_S1C_vS1D_EENS_8epilogue10collective18CollectiveEpilogueINS1F_23Sm100TmaWarpSpecializedILi1ELi1ELi32ELb0ELb0EEEJSG_NS5_IJNSV_ISE_SB_EES1K_EEESH_SI_SH_SI_NS1F_6fusion15FusionCallbacksIS1J_NS1M_17LinearCombinationISH_fSH_fLNS_15FloatRoundStyleE2EEESG_S1L_JEEENS4_5SM1004TMEM4LOAD26SM100_TMEM_LOAD_16dp32b32xES12_NS13_INS14_ILi2ELi4ELi3EEES17_NSV_INS5_IJS18_SE_EEENS5_IJSE_SB_EEEEEEENS4_39AutoVectorizingCopyWithAssumedAlignmentILi128EEENS4_14SM90_TMA_STOREES20_S22_S22_EEEvvEEEEvNT_6ParamsE --------------------------
	.section	.nv.info._ZN7cutlass13device_kernelINS_4gemm6kernel13GemmUniversalIN4cute5tupleIJiiiiEEENS1_10collective13CollectiveMmaINS1_35MainloopSm100TmaUmmaWarpSpecializedILi6ELi2ELi4ENS5_IJNS4_1CILi1EEESB_SB_EEEEENS5_IJNSA_ILi64EEESE_NSA_ILi32EEEEEENS_12float_e5m2_tENS5_IJlSB_lEEESH_SI_NS4_8TiledMMAINS4_8MMA_AtomIJNS4_10MMA_TraitsINS4_19SM100_MMA_F8F6F4_SSEJSH_SH_fSE_SE_NS4_17integral_constantINS4_4UMMA5MajorELSP_0EEESQ_NSN_INSO_7ScaleInELSR_0EEESS_EEEEEENS4_6LayoutISC_NS5_IJNSA_ILi0EEESW_SW_EEEEENS5_IJNS4_10UnderscoreESZ_SZ_EEEEENS4_13SM90_TMA_LOADENS4_14ComposedLayoutINS4_7SwizzleILi1ELi4ELi3EEENS4_18smem_ptr_flag_bitsILi8EEENSV_INS5_IJNSA_ILi8EEESF_EEENS5_IJSF_SB_EEEEEEEvNS4_8identityES12_S1C_vS1D_EENS_8epilogue10collective18CollectiveEpilogueINS1F_23Sm100TmaWarpSpecializedILi1ELi1ELi32ELb0ELb0EEEJSG_NS5_IJNSV_ISE_SB_EES1K_EEESH_SI_SH_SI_NS1F_6fusion15FusionCallbacksIS1J_NS1M_17LinearCombinationISH_fSH_fLNS_15FloatRoundStyleE2EEESG_S1L_JEEENS4_5SM1004TMEM4LOAD26SM100_TMEM_LOAD_16dp32b32xES12_NS13_INS14_ILi2ELi4ELi3EEES17_NSV_INS5_IJS18_SE_EEENS5_IJSE_SB_EEEEEEENS4_39AutoVectorizingCopyWithAssumedAlignmentILi128EEENS4_14SM90_TMA_STOREES20_S22_S22_EEEvvEEEEvNT_6ParamsE,"",@"SHT_CUDA_INFO"
	.sectionflags	@""
	.align	4


	//----- nvinfo : EIATTR_CUDA_API_VERSION
	.align		4
        /*0000*/ 	.byte	0x04, 0x37
        /*0002*/ 	.short	(.L_31 - .L_30)
.L_30:
        /*0004*/ 	.word	0x00000082


	//----- nvinfo : EIATTR_KPARAM_INFO
	.align		4
.L_31:
        /*0008*/ 	.byte	0x04, 0x17
        /*000a*/ 	.short	(.L_33 - .L_32)
.L_32:
        /*000c*/ 	.word	0x00000000
        /*0010*/ 	.short	0x0000
        /*0012*/ 	.short	0x0000
        /*0014*/ 	.byte	0x00, 0xf0, 0x01, 0x20


	//----- nvinfo : EIATTR_AT_ENTRY_FRAGMENTS
	.align		4
.L_33:
        /*0018*/ 	.byte	0x04, 0x4f
        /*001a*/ 	.short	(.L_35 - .L_34)


	//   ....[0]....
.L_34:
        /*001c*/ 	.word	0x00000006


	//----- nvinfo : EIATTR_RESERVED_SMEM_USED
	.align		4
.L_35:
        /*0020*/ 	.byte	0x01, 0x41
	.zero		2


	//----- nvinfo : EIATTR_SPARSE_MMA_MASK
	.align		4
        /*0024*/ 	.byte	0x03, 0x50
        /*0026*/ 	.short	0x0000


	//----- nvinfo : EIATTR_TCGEN05_1CTA_USED
	.align		4
        /*0028*/ 	.byte	0x01, 0x51
	.zero		2


	//----- nvinfo : EIATTR_MAXREG_COUNT
	.align		4
        /*002c*/ 	.byte	0x03, 0x1b
        /*002e*/ 	.short	0x00ff


	//----- nvinfo : EIATTR_NUM_BARRIERS
	.align		4
        /*0030*/ 	.byte	0x02, 0x4c
        /*0032*/ 	.byte	0x07
	.zero		1


	//----- nvinfo : EIATTR_EXTERNS
	.align		4
        /*0034*/ 	.byte	0x04, 0x0f
        /*0036*/ 	.short	(.L_37 - .L_36)


	//   ....[0]....
	.align		4
.L_36:
        /*0038*/ 	.word	index@(__assertfail)


	//----- nvinfo : EIATTR_MERCURY_ISA_VERSION
	.align		4
.L_37:
        /*003c*/ 	.byte	0x03, 0x5f
        /*003e*/ 	.short	0x0101


	//----- nvinfo : EIATTR_INT_WARP_WIDE_INSTR_OFFSETS
	.align		4
        /*0040*/ 	.byte	0x04, 0x31
        /*0042*/ 	.short	(.L_39 - .L_38)


	//   ....[0]....
.L_38:
        /*0044*/ 	.word	0x00001da0


	//   ....[1]....
        /*0048*/ 	.word	0x00003820


	//   ....[2]....
        /*004c*/ 	.word	0x00003840


	//   ....[3]....
        /*0050*/ 	.word	0x00003870


	//   ....[4]....
        /*0054*/ 	.word	0x00004280


	//   ....[5]....
        /*0058*/ 	.word	0x00004370


	//----- nvinfo : EIATTR_COOP_GROUP_MASK_REGIDS
	.align		4
.L_39:
        /*005c*/ 	.byte	0x04, 0x29
        /*005e*/ 	.short	(.L_41 - .L_40)


	//   ....[0]....
.L_40:
        /*0060*/ 	.word	0xffffffff


	//   ....[1]....
        /*0064*/ 	.word	0xffffffff


	//   ....[2]....
        /*0068*/ 	.word	0xffffffff


	//   ....[3]....
        /*006c*/ 	.word	0xffffffff


	//   ....[4]....
        /*0070*/ 	.word	0xffffffff


	//   ....[5]....
        /*0074*/ 	.word	0xffffffff


	//   ....[6]....
        /*0078*/ 	.word	0xffffffff


	//   ....[7]....
        /*007c*/ 	.word	0xffffffff


	//   ....[8]....
        /*0080*/ 	.word	0xffffffff


	//   ....[9]....
        /*0084*/ 	.word	0xffffffff


	//   ....[10]....
        /*0088*/ 	.word	0xffffffff


	//   ....[11]....
        /*008c*/ 	.word	0xffffffff


	//   ....[12]....
        /*0090*/ 	.word	0xffffffff


	//----- nvinfo : EIATTR_COOP_GROUP_INSTR_OFFSETS
	.align		4
.L_41:
        /*0094*/ 	.byte	0x04, 0x28
        /*0096*/ 	.short	(.L_43 - .L_42)


	//   ....[0]....
.L_42:
        /*0098*/ 	.word	0x00000090


	//   ....[1]....
        /*009c*/ 	.word	0x000004d0


	//   ....[2]....
        /*00a0*/ 	.word	0x00000680


	//   ....[3]....
        /*00a4*/ 	.word	0x000007c0


	//   ....[4]....
        /*00a8*/ 	.word	0x000008c0


	//   ....[5]....
        /*00ac*/ 	.word	0x00000a30


	//   ....[6]....
        /*00b0*/ 	.word	0x00000bd0


	//   ....[7]....
        /*00b4*/ 	.word	0x00001c80


	//   ....[8]....
        /*00b8*/ 	.word	0x00002b80


	//   ....[9]....
        /*00bc*/ 	.word	0x00002d90


	//   ....[10]....
        /*00c0*/ 	.word	0x00002dc0


	//   ....[11]....
        /*00c4*/ 	.word	0x00003700


	//   ....[12]....
        /*00c8*/ 	.word	0x00003930


	//----- nvinfo : EIATTR_VRC_CTA_INIT_COUNT
	.align		4
.L_43:
        /*00cc*/ 	.byte	0x02, 0x4a
        /*00ce*/ 	.byte	0x80
	.zero		1


	//----- nvinfo : EIATTR_SYSCALL_OFFSETS
	.align		4
        /*00d0*/ 	.byte	0x04, 0x46
        /*00d2*/ 	.short	(.L_45 - .L_44)


	//   ....[0]....
.L_44:
        /*00d4*/ 	.word	0x00004d90


	//   ....[1]....
        /*00d8*/ 	.word	0x00004ed0


	//   ....[2]....
        /*00dc*/ 	.word	0x00005630


	//----- nvinfo : EIATTR_MBARRIER_INSTR_OFFSETS
	.align		4
.L_45:
        /*00e0*/ 	.byte	0x04, 0x39
        /*00e2*/ 	.short	(.L_47 - .L_46)


	//   ....[0]....
.L_46:
        /*00e4*/ 	.word	0x000005b0
        /*00e8*/ 	.word	0x000000ff
        /*00ec*/ 	.word	0x00000000
        /*00f0*/ 	.short	0x0100
        /*00f2*/ 	.byte	0x05
	.zero		1


	//   ....[1]....
        /*00f4*/ 	.word	0x000005c0
        /*00f8*/ 	.word	0x000000ff
        /*00fc*/ 	.word	0x00000030
        /*0100*/ 	.short	0x0100
        /*0102*/ 	.byte	0x05
	.zero		1


	//   ....[2]....
        /*0104*/ 	.word	0x000005d0
        /*0108*/ 	.word	0x000000ff
        /*010c*/ 	.word	0x00000008
        /*0110*/ 	.short	0x0100
        /*0112*/ 	.byte	0x05
	.zero		1


	//   ....[3]....
        /*0114*/ 	.word	0x000005e0
        /*0118*/ 	.word	0x000000ff
        /*011c*/ 	.word	0x00000038
        /*0120*/ 	.short	0x0100
        /*0122*/ 	.byte	0x05
	.zero		1


	//   ....[4]....
        /*0124*/ 	.word	0x000005f0
        /*0128*/ 	.word	0x000000ff
        /*012c*/ 	.word	0x00000010
        /*0130*/ 	.short	0x0100
        /*0132*/ 	.byte	0x05
	.zero		1


	//   ....[5]....
        /*0134*/ 	.word	0x00000600
        /*0138*/ 	.word	0x000000ff
        /*013c*/ 	.word	0x00000040
        /*0140*/ 	.short	0x0100
        /*0142*/ 	.byte	0x05
	.zero		1


	//   ....[6]....
        /*0144*/ 	.word	0x00000610
        /*0148*/ 	.word	0x000000ff
        /*014c*/ 	.word	0x00000018
        /*0150*/ 	.short	0x0100
        /*0152*/ 	.byte	0x05
	.zero		1


	//   ....[7]....
        /*0154*/ 	.word	0x00000620
        /*0158*/ 	.word	0x000000ff
        /*015c*/ 	.word	0x00000048
        /*0160*/ 	.short	0x0100
        /*0162*/ 	.byte	0x05
	.zero		1


	//   ....[8]....
        /*0164*/ 	.word	0x00000630
        /*0168*/ 	.word	0x000000ff
        /*016c*/ 	.word	0x00000020
        /*0170*/ 	.short	0x0100
        /*0172*/ 	.byte	0x05
	.zero		1


	//   ....[9]....
        /*0174*/ 	.word	0x00000640
        /*0178*/ 	.word	0x000000ff
        /*017c*/ 	.word	0x00000050
        /*0180*/ 	.short	0x0100
        /*0182*/ 	.byte	0x05
	.zero		1


	//   ....[10]....
        /*0184*/ 	.word	0x00000650
        /*0188*/ 	.word	0x000000ff
        /*018c*/ 	.word	0x00000028
        /*0190*/ 	.short	0x0100
        /*0192*/ 	.byte	0x05
	.zero		1


	//   ....[11]....
        /*0194*/ 	.word	0x00000660
        /*0198*/ 	.word	0x000000ff
        /*019c*/ 	.word	0x00000058
        /*01a0*/ 	.short	0x0100
        /*01a2*/ 	.byte	0x05
	.zero		1


	//   ....[12]....
        /*01a4*/ 	.word	0x00000790
        /*01a8*/ 	.word	0x000000ff
        /*01ac*/ 	.word	0x00000060
        /*01b0*/ 	.short	0x0100
        /*01b2*/ 	.byte	0x06
	.zero		1


	//   ....[13]....
        /*01b4*/ 	.word	0x000007a0
        /*01b8*/ 	.word	0x000000ff
        /*01bc*/ 	.word	0x00000068
        /*01c0*/ 	.short	0x0100
        /*01c2*/ 	.byte	0x06
	.zero		1


	//   ....[14]....
        /*01c4*/ 	.word	0x00000890
        /*01c8*/ 	.word	0x000000ff
        /*01cc*/ 	.word	0x00000070
        /*01d0*/ 	.short	0x0100
        /*01d2*/ 	.byte	0x05
	.zero		1


	//   ....[15]....
        /*01d4*/ 	.word	0x000008a0
        /*01d8*/ 	.word	0x000000ff
        /*01dc*/ 	.word	0x00000078
        /*01e0*/ 	.short	0x0100
        /*01e2*/ 	.byte	0x05
	.zero		1


	//   ....[16]....
        /*01e4*/ 	.word	0x000009e0
        /*01e8*/ 	.word	0x000000ff
        /*01ec*/ 	.word	0x00000080
        /*01f0*/ 	.short	0x0100
        /*01f2*/ 	.byte	0x05
	.zero		1


	//   ....[17]....
        /*01f4*/ 	.word	0x000009f0
        /*01f8*/ 	.word	0x000000ff
        /*01fc*/ 	.word	0x00000090
        /*0200*/ 	.short	0x0100
        /*0202*/ 	.byte	0x05
	.zero		1


	//   ....[18]....
        /*0204*/ 	.word	0x00000a00
        /*0208*/ 	.word	0x000000ff
        /*020c*/ 	.word	0x00000088
        /*0210*/ 	.short	0x0100
        /*0212*/ 	.byte	0x05
	.zero		1


	//   ....[19]....
        /*0214*/ 	.word	0x00000a10
        /*0218*/ 	.word	0x000000ff
        /*021c*/ 	.word	0x00000098
        /*0220*/ 	.short	0x0100
        /*0222*/ 	.byte	0x05
	.zero		1


	//   ....[20]....
        /*0224*/ 	.word	0x00000b40
        /*0228*/ 	.word	0x000000ff
        /*022c*/ 	.word	0x000000a0
        /*0230*/ 	.short	0x0100
        /*0232*/ 	.byte	0x06
	.zero		1


	//   ....[21]....
        /*0234*/ 	.word	0x00000b50
        /*0238*/ 	.word	0x000000ff
        /*023c*/ 	.word	0x000000c0
        /*0240*/ 	.short	0x0100
        /*0242*/ 	.byte	0x06
	.zero		1


	//   ....[22]....
        /*0244*/ 	.word	0x00000b60
        /*0248*/ 	.word	0x000000ff
        /*024c*/ 	.word	0x000000a8
        /*0250*/ 	.short	0x0100
        /*0252*/ 	.byte	0x06
	.zero		1


	//   ....[23]....
        /*0254*/ 	.word	0x00000b70
        /*0258*/ 	.word	0x000000ff
        /*025c*/ 	.word	0x000000c8
        /*0260*/ 	.short	0x0100
        /*0262*/ 	.byte	0x06
	.zero		1


	//   ....[24]....
        /*0264*/ 	.word	0x00000b80
        /*0268*/ 	.word	0x000000ff
        /*026c*/ 	.word	0x000000b0
        /*0270*/ 	.short	0x0100
        /*0272*/ 	.byte	0x06
	.zero		1


	//   ....[25]....
        /*0274*/ 	.word	0x00000b90
        /*0278*/ 	.word	0x000000ff
        /*027c*/ 	.word	0x000000d0
        /*0280*/ 	.short	0x0100
        /*0282*/ 	.byte	0x06
	.zero		1


	//   ....[26]....
        /*0284*/ 	.word	0x00000ba0
        /*0288*/ 	.word	0x000000ff
        /*028c*/ 	.word	0x000000b8
        /*0290*/ 	.short	0x0100
        /*0292*/ 	.byte	0x06
	.zero		1


	//   ....[27]....
        /*0294*/ 	.word	0x00000bb0
        /*0298*/ 	.word	0x000000ff
        /*029c*/ 	.word	0x000000d8
        /*02a0*/ 	.short	0x0100
        /*02a2*/ 	.byte	0x06
	.zero		1


	//   ....[28]....
        /*02a4*/ 	.word	0x00000ca0
        /*02a8*/ 	.word	0x000000ff
        /*02ac*/ 	.word	0x000000e0
        /*02b0*/ 	.short	0x0100
        /*02b2*/ 	.byte	0x05
	.zero		1


	//   ....[29]....
        /*02b4*/ 	.word	0x00000cb0
        /*02b8*/ 	.word	0x000000ff
        /*02bc*/ 	.word	0x000000f0
        /*02c0*/ 	.short	0x0100
        /*02c2*/ 	.byte	0x05
	.zero		1


	//   ....[30]....
        /*02c4*/ 	.word	0x00000cc0
        /*02c8*/ 	.word	0x000000ff
        /*02cc*/ 	.word	0x000000e8
        /*02d0*/ 	.short	0x0100
        /*02d2*/ 	.byte	0x05
	.zero		1


	//   ....[31]....
        /*02d4*/ 	.word	0x00000cd0
        /*02d8*/ 	.word	0x000000ff
        /*02dc*/ 	.word	0x000000f8
        /*02e0*/ 	.short	0x0100
        /*02e2*/ 	.byte	0x05
	.zero		1


	//   ....[32]....
        /*02e4*/ 	.word	0x000015a0
        /*02e8*/ 	.word	0x00000003
        /*02ec*/ 	.word	0x000000f0
        /*02f0*/ 	.short	0x010a
        /*02f2*/ 	.byte	0xff
	.zero		1


	//   ....[33]....
        /*02f4*/ 	.word	0x000015d0
        /*02f8*/ 	.word	0x00000003
        /*02fc*/ 	.word	0x000000e0
        /*0300*/ 	.short	0x0101
        /*0302*/ 	.byte	0xff
	.zero		1


	//   ....[34]....
        /*0304*/ 	.word	0x000016a0
        /*0308*/ 	.word	0x000000ff
        /*030c*/ 	.word	0x00000030
        /*0310*/ 	.short	0x010a
        /*0312*/ 	.byte	0x08
	.zero		1


	//   ....[35]....
        /*0314*/ 	.word	0x00001740
        /*0318*/ 	.word	0x000000ff
        /*031c*/ 	.word	0x00000030
        /*0320*/ 	.short	0x010a
        /*0322*/ 	.byte	0x21
	.zero		1


	//   ....[36]....
        /*0324*/ 	.word	0x000018a0
        /*0328*/ 	.word	0x000000ff
        /*032c*/ 	.word	0x00000030
        /*0330*/ 	.short	0x010a
        /*0332*/ 	.byte	0x08
	.zero		1


	//   ....[37]....
        /*0334*/ 	.word	0x00001990
        /*0338*/ 	.word	0x000000ff
        /*033c*/ 	.word	0x00000078
        /*0340*/ 	.short	0x0101
        /*0342*/ 	.byte	0x04
	.zero		1


	//   ....[38]....
        /*0344*/ 	.word	0x000019b0
        /*0348*/ 	.word	0x000000ff
        /*034c*/ 	.word	0x00000030
        /*0350*/ 	.short	0x010a
        /*0352*/ 	.byte	0x08
	.zero		1


	//   ....[39]....
        /*0354*/ 	.word	0x00001a30
        /*0358*/ 	.word	0x000000ff
        /*035c*/ 	.word	0x00000030
        /*0360*/ 	.short	0x010a
        /*0362*/ 	.byte	0x11
	.zero		1


	//   ....[40]....
        /*0364*/ 	.word	0x00001b90
        /*0368*/ 	.word	0x000000ff
        /*036c*/ 	.word	0x00000030
        /*0370*/ 	.short	0x010a
        /*0372*/ 	.byte	0x08
	.zero		1


	//   ....[41]....
        /*0374*/ 	.word	0x00001cb0
        /*0378*/ 	.word	0x00000002
        /*037c*/ 	.word	0x00000080
        /*0380*/ 	.short	0x010a
        /*0382*/ 	.byte	0xff
	.zero		1


	//   ....[42]....
        /*0384*/ 	.word	0x00001d70
        /*0388*/ 	.word	0x00000002
        /*038c*/ 	.word	0x00000000
        /*0390*/ 	.short	0x0101
        /*0392*/ 	.byte	0xff
	.zero		1


	//   ....[43]....
        /*0394*/ 	.word	0x000022d0
        /*0398*/ 	.word	0x000000ff
        /*039c*/ 	.word	0x00000000
        /*03a0*/ 	.short	0x010a
        /*03a2*/ 	.byte	0x05
	.zero		1


	//   ....[44]....
        /*03a4*/ 	.word	0x00002360
        /*03a8*/ 	.word	0x000000ff
        /*03ac*/ 	.word	0x00000000
        /*03b0*/ 	.short	0x010a
        /*03b2*/ 	.byte	0x05
	.zero		1


	//   ....[45]....
        /*03b4*/ 	.word	0x000023f0
        /*03b8*/ 	.word	0x000000ff
        /*03bc*/ 	.word	0x00000000
        /*03c0*/ 	.short	0x010a
        /*03c2*/ 	.byte	0x05
	.zero		1


	//   ....[46]....
        /*03c4*/ 	.word	0x00002480
        /*03c8*/ 	.word	0x000000ff
        /*03cc*/ 	.word	0x00000000
        /*03d0*/ 	.short	0x010a
        /*03d2*/ 	.byte	0x05
	.zero		1


	//   ....[47]....
        /*03d4*/ 	.word	0x00002510
        /*03d8*/ 	.word	0x000000ff
        /*03dc*/ 	.word	0x00000000
        /*03e0*/ 	.short	0x010a
        /*03e2*/ 	.byte	0x05
	.zero		1


	//   ....[48]....
        /*03e4*/ 	.word	0x000025b0
        /*03e8*/ 	.word	0x00000000
        /*03ec*/ 	.word	0x00000000
        /*03f0*/ 	.short	0x010a
        /*03f2*/ 	.byte	0xff
	.zero		1


	//   ....[49]....
        /*03f4*/ 	.word	0x000026d0
        /*03f8*/ 	.word	0x00000000
        /*03fc*/ 	.word	0x000000e0
        /*0400*/ 	.short	0x010a
        /*0402*/ 	.byte	0xff
	.zero		1


	//   ....[50]....
        /*0404*/ 	.word	0x00002730
        /*0408*/ 	.word	0x00000004
        /*040c*/ 	.word	0x00000000
        /*0410*/ 	.short	0x0101
        /*0412*/ 	.byte	0xff
	.zero		1


	//   ....[51]....
        /*0414*/ 	.word	0x00002750
        /*0418*/ 	.word	0x000000ff
        /*041c*/ 	.word	0x00000090
        /*0420*/ 	.short	0x010a
        /*0422*/ 	.byte	0x05
	.zero		1


	//   ....[52]....
        /*0424*/ 	.word	0x00002870
        /*0428*/ 	.word	0x00000000
        /*042c*/ 	.word	0x00000080
        /*0430*/ 	.short	0x010a
        /*0432*/ 	.byte	0xff
	.zero		1


	//   ....[53]....
        /*0434*/ 	.word	0x00002980
        /*0438*/ 	.word	0x00000000
        /*043c*/ 	.word	0x00000000
        /*0440*/ 	.short	0x0101
        /*0442*/ 	.byte	0xff
	.zero		1


	//   ....[54]....
        /*0444*/ 	.word	0x00002a10
        /*0448*/ 	.word	0x000000ff
        /*044c*/ 	.word	0x00000090
        /*0450*/ 	.short	0x0106
        /*0452*/ 	.byte	0x05
	.zero		1


	//   ....[55]....
        /*0454*/ 	.word	0x00002a30
        /*0458*/ 	.word	0x000000ff
        /*045c*/ 	.word	0x00000090
        /*0460*/ 	.short	0x010a
        /*0462*/ 	.byte	0x05
	.zero		1


	//   ....[56]....
        /*0464*/ 	.word	0x00002ac0
        /*0468*/ 	.word	0x000000ff
        /*046c*/ 	.word	0x00000090
        /*0470*/ 	.short	0x0106
        /*0472*/ 	.byte	0x04
	.zero		1


	//   ....[57]....
        /*0474*/ 	.word	0x00002b00
        /*0478*/ 	.word	0x00000000
        /*047c*/ 	.word	0x00000090
        /*0480*/ 	.short	0x010a
        /*0482*/ 	.byte	0xff
	.zero		1


	//   ....[58]....
        /*0484*/ 	.word	0x00002fe0
        /*0488*/ 	.word	0x00000000
        /*048c*/ 	.word	0x00000080
        /*0490*/ 	.short	0x010a
        /*0492*/ 	.byte	0xff
	.zero		1


	//   ....[59]....
        /*0494*/ 	.word	0x000030e0
        /*0498*/ 	.word	0x00000003
        /*049c*/ 	.word	0x00000000
        /*04a0*/ 	.short	0x0101
        /*04a2*/ 	.byte	0xff
	.zero		1


	//   ....[60]....
        /*04a4*/ 	.word	0x000030f0
        /*04a8*/ 	.word	0x000000ff
        /*04ac*/ 	.word	0x00000000
        /*04b0*/ 	.short	0x010a
        /*04b2*/ 	.byte	0x04
	.zero		1


	//   ....[61]....
        /*04b4*/ 	.word	0x00003110
        /*04b8*/ 	.word	0x000000ff
        /*04bc*/ 	.word	0x000000c0
        /*04c0*/ 	.short	0x010a
        /*04c2*/ 	.byte	0x09
	.zero		1


	//   ....[62]....
        /*04c4*/ 	.word	0x00003250
        /*04c8*/ 	.word	0x000000ff
        /*04cc*/ 	.word	0x00000000
        /*04d0*/ 	.short	0x010a
        /*04d2*/ 	.byte	0x07
	.zero		1


	//   ....[63]....
        /*04d4*/ 	.word	0x00003380
        /*04d8*/ 	.word	0x000000ff
        /*04dc*/ 	.word	0x00000000
        /*04e0*/ 	.short	0x010a
        /*04e2*/ 	.byte	0x04
	.zero		1


	//   ....[64]....
        /*04e4*/ 	.word	0x00003530
        /*04e8*/ 	.word	0x000000ff
        /*04ec*/ 	.word	0x00000000
        /*04f0*/ 	.short	0x010a
        /*04f2*/ 	.byte	0x05
	.zero		1


	//   ....[65]....
        /*04f4*/ 	.word	0x000035c0
        /*04f8*/ 	.word	0x000000ff
        /*04fc*/ 	.word	0x00000000
        /*0500*/ 	.short	0x010a
        /*0502*/ 	.byte	0x05
	.zero		1


	//   ....[66]....
        /*0504*/ 	.word	0x00003650
        /*0508*/ 	.word	0x000000ff
        /*050c*/ 	.word	0x00000000
        /*0510*/ 	.short	0x010a
        /*0512*/ 	.byte	0x05
	.zero		1


	//   ....[67]....
        /*0514*/ 	.word	0x000036e0
        /*0518*/ 	.word	0x000000ff
        /*051c*/ 	.word	0x00000000
        /*0520*/ 	.short	0x010a
        /*0522*/ 	.byte	0x07
	.zero		1


	//   ....[68]....
        /*0524*/ 	.word	0x00003b20
        /*0528*/ 	.word	0x00000000
        /*052c*/ 	.word	0x00000080
        /*0530*/ 	.short	0x010a
        /*0532*/ 	.byte	0xff
	.zero		1


	//   ....[69]....
        /*0534*/ 	.word	0x00003c10
        /*0538*/ 	.word	0x00000000
        /*053c*/ 	.word	0x00000000
        /*0540*/ 	.short	0x0101
        /*0542*/ 	.byte	0xff
	.zero		1


	//   ....[70]....
        /*0544*/ 	.word	0x00003f30
        /*0548*/ 	.word	0x000000ff
        /*054c*/ 	.word	0x00000078
        /*0550*/ 	.short	0x010a
        /*0552*/ 	.byte	0x06
	.zero		1


	//   ....[71]....
        /*0554*/ 	.word	0x000040b0
        /*0558*/ 	.word	0x000000ff
        /*055c*/ 	.word	0x00000068
        /*0560*/ 	.short	0x010a
        /*0562*/ 	.byte	0x06
	.zero		1


	//   ....[72]....
        /*0564*/ 	.word	0x000043e0
        /*0568*/ 	.word	0x000000ff
        /*056c*/ 	.word	0x00000060
        /*0570*/ 	.short	0x010b
        /*0572*/ 	.byte	0x06
	.zero		1


	//   ....[73]....
        /*0574*/ 	.word	0x00004400
        /*0578*/ 	.word	0x000000ff
        /*057c*/ 	.word	0x00000000
        /*0580*/ 	.short	0x0101
        /*0582*/ 	.byte	0x25
	.zero		1


	//   ....[74]....
        /*0584*/ 	.word	0x00004440
        /*0588*/ 	.word	0x00000000
        /*058c*/ 	.word	0x00000068
        /*0590*/ 	.short	0x010a
        /*0592*/ 	.byte	0xff
	.zero		1


	//   ....[75]....
        /*0594*/ 	.word	0x000047a0
        /*0598*/ 	.word	0x00000000
        /*059c*/ 	.word	0x00000080
        /*05a0*/ 	.short	0x010a
        /*05a2*/ 	.byte	0xff
	.zero		1


	//   ....[76]....
        /*05a4*/ 	.word	0x000048b0
        /*05a8*/ 	.word	0x00000000
        /*05ac*/ 	.word	0x00000000
        /*05b0*/ 	.short	0x0101
        /*05b2*/ 	.byte	0xff
	.zero		1


	//   ....[77]....
        /*05b4*/ 	.word	0x00005260
        /*05b8*/ 	.word	0x000000ff
        /*05bc*/ 	.word	0x00000060
        /*05c0*/ 	.short	0x010a
        /*05c2*/ 	.byte	0x2b
	.zero		1


	//   ....[78]....
        /*05c4*/ 	.word	0x00005280
        /*05c8*/ 	.word	0x0000005c
        /*05cc*/ 	.word	0x000000a0
        /*05d0*/ 	.short	0x010a
        /*05d2*/ 	.byte	0xff
	.zero		1


	//   ....[79]....
        /*05d4*/ 	.word	0x000053d0
        /*05d8*/ 	.word	0x000000ff
        /*05dc*/ 	.word	0x00000060
        /*05e0*/ 	.short	0x010a
        /*05e2*/ 	.byte	0x2b
	.zero		1


	//   ....[80]....
        /*05e4*/ 	.word	0x000054b0
        /*05e8*/ 	.word	0x000000ff
        /*05ec*/ 	.word	0x00000000
        /*05f0*/ 	.short	0x0101
        /*05f2*/ 	.byte	0x04
	.zero		1


	//   ....[81]....
        /*05f4*/ 	.word	0x00005510
        /*05f8*/ 	.word	0x0000005c
        /*05fc*/ 	.word	0x000000a0
        /*0600*/ 	.short	0x010a
        /*0602*/ 	.byte	0xff
	.zero		1


	//   ....[82]....
        /*0604*/ 	.word	0x000058e0
        /*0608*/ 	.word	0x000000ff
        /*060c*/ 	.word	0x00000000
        /*0610*/ 	.short	0x0101
        /*0612*/ 	.byte	0x05
	.zero		1


	//   ....[83]....
        /*0614*/ 	.word	0x00006170
        /*0618*/ 	.word	0x00000003
        /*061c*/ 	.word	0x000000f0
        /*0620*/ 	.short	0x010a
        /*0622*/ 	.byte	0xff
	.zero		1


	//   ....[84]....
        /*0624*/ 	.word	0x000061d0
        /*0628*/ 	.word	0x00000002
        /*062c*/ 	.word	0x00000030
        /*0630*/ 	.short	0x010a
        /*0632*/ 	.byte	0xff
	.zero		1


	//   ....[85]....
        /*0634*/ 	.word	0x00006230
        /*0638*/ 	.word	0x00000002
        /*063c*/ 	.word	0x00000030
        /*0640*/ 	.short	0x010a
        /*0642*/ 	.byte	0xff
	.zero		1


	//   ....[86]....
        /*0644*/ 	.word	0x00006280
        /*0648*/ 	.word	0x00000002
        /*064c*/ 	.word	0x00000080
        /*0650*/ 	.short	0x010a
        /*0652*/ 	.byte	0xff
	.zero		1


	//   ....[87]....
        /*0654*/ 	.word	0x000062e0
        /*0658*/ 	.word	0x00000000
        /*065c*/ 	.word	0x00000000
        /*0660*/ 	.short	0x010a
        /*0662*/ 	.byte	0xff
	.zero		1


	//   ....[88]....
        /*0664*/ 	.word	0x00006340
        /*0668*/ 	.word	0x00000000
        /*066c*/ 	.word	0x00000000
        /*0670*/ 	.short	0x010a
        /*0672*/ 	.byte	0xff
	.zero		1


	//   ....[89]....
        /*0674*/ 	.word	0x000063a0
        /*0678*/ 	.word	0x00000000
        /*067c*/ 	.word	0x00000000
        /*0680*/ 	.short	0x010a
        /*0682*/ 	.byte	0xff
	.zero		1


	//   ....[90]....
        /*0684*/ 	.word	0x00006400
        /*0688*/ 	.word	0x00000000
        /*068c*/ 	.word	0x00000000
        /*0690*/ 	.short	0x010a
        /*0692*/ 	.byte	0xff
	.zero		1


	//   ....[91]....
        /*0694*/ 	.word	0x00006460
        /*0698*/ 	.word	0x00000000
        /*069c*/ 	.word	0x00000000
        /*06a0*/ 	.short	0x010a
        /*06a2*/ 	.byte	0xff
	.zero		1


	//   ....[92]....
        /*06a4*/ 	.word	0x000064b0
        /*06a8*/ 	.word	0x00000000
        /*06ac*/ 	.word	0x000000e0
        /*06b0*/ 	.short	0x010a
        /*06b2*/ 	.byte	0xff
	.zero		1


	//   ....[93]....
        /*06b4*/ 	.word	0x00006510
        /*06b8*/ 	.word	0x00000000
        /*06bc*/ 	.word	0x00000090
        /*06c0*/ 	.short	0x010a
        /*06c2*/ 	.byte	0xff
	.zero		1


	//   ....[94]....
        /*06c4*/ 	.word	0x00006560
        /*06c8*/ 	.word	0x00000000
        /*06cc*/ 	.word	0x00000080
        /*06d0*/ 	.short	0x010a
        /*06d2*/ 	.byte	0xff
	.zero		1


	//   ....[95]....
        /*06d4*/ 	.word	0x000065c0
        /*06d8*/ 	.word	0x00000000
        /*06dc*/ 	.word	0x00000090
        /*06e0*/ 	.short	0x010a
        /*06e2*/ 	.byte	0xff
	.zero		1


	//   ....[96]....
        /*06e4*/ 	.word	0x00006610
        /*06e8*/ 	.word	0x00000000
        /*06ec*/ 	.word	0x00000080
        /*06f0*/ 	.short	0x010a
        /*06f2*/ 	.byte	0xff
	.zero		1


	//   ....[97]....
        /*06f4*/ 	.word	0x00006670
        /*06f8*/ 	.word	0x00000003
        /*06fc*/ 	.word	0x000000c0
        /*0700*/ 	.short	0x010a
        /*0702*/ 	.byte	0xff
	.zero		1


	//   ....[98]....
        /*0704*/ 	.word	0x000066d0
        /*0708*/ 	.word	0x00000000
        /*070c*/ 	.word	0x00000000
        /*0710*/ 	.short	0x010a
        /*0712*/ 	.byte	0xff
	.zero		1


	//   ....[99]....
        /*0714*/ 	.word	0x00006730
        /*0718*/ 	.word	0x00000000
        /*071c*/ 	.word	0x00000000
        /*0720*/ 	.short	0x010a
        /*0722*/ 	.byte	0xff
	.zero		1


	//   ....[100]....
        /*0724*/ 	.word	0x00006790
        /*0728*/ 	.word	0x00000000
        /*072c*/ 	.word	0x00000000
        /*0730*/ 	.short	0x010a
        /*0732*/ 	.byte	0xff
	.zero		1


	//   ....[101]....
        /*0734*/ 	.word	0x000067f0
        /*0738*/ 	.word	0x00000000
        /*073c*/ 	.word	0x00000000
        /*0740*/ 	.short	0x010a
        /*0742*/ 	.byte	0xff
	.zero		1


	//   ....[102]....
        /*0744*/ 	.word	0x00006850
        /*0748*/ 	.word	0x00000000
        /*074c*/ 	.word	0x00000000
        /*0750*/ 	.short	0x010a
        /*0752*/ 	.byte	0xff
	.zero		1


	//   ....[103]....
        /*0754*/ 	.word	0x000068a0
        /*0758*/ 	.word	0x00000000
        /*075c*/ 	.word	0x00000080
        /*0760*/ 	.short	0x010a
        /*0762*/ 	.byte	0xff
	.zero		1


	//   ....[104]....
        /*0764*/ 	.word	0x00006900
        /*0768*/ 	.word	0x00000000
        /*076c*/ 	.word	0x00000078
        /*0770*/ 	.short	0x010a
        /*0772*/ 	.byte	0xff
	.zero		1


	//   ....[105]....
        /*0774*/ 	.word	0x00006960
        /*0778*/ 	.word	0x00000003
        /*077c*/ 	.word	0x00000068
        /*0780*/ 	.short	0x010a
        /*0782*/ 	.byte	0xff
	.zero		1


	//   ....[106]....
        /*0784*/ 	.word	0x000069b0
        /*0788*/ 	.word	0x00000000
        /*078c*/ 	.word	0x00000080
        /*0790*/ 	.short	0x010a
        /*0792*/ 	.byte	0xff
	.zero		1


	//   ....[107]....
        /*0794*/ 	.word	0x00006a10
        /*0798*/ 	.word	0x00000000
        /*079c*/ 	.word	0x00000060
        /*07a0*/ 	.short	0x010a
        /*07a2*/ 	.byte	0xff
	.zero		1


	//   ....[108]....
        /*07a4*/ 	.word	0x00006a60
        /*07a8*/ 	.word	0x0000005c
        /*07ac*/ 	.word	0x000000a0
        /*07b0*/ 	.short	0x010a
        /*07b2*/ 	.byte	0xff
	.zero		1


	//----- nvinfo : EIATTR_NUM_MBARRIERS
	.align		4
.L_47:
        /*07b4*/ 	.byte	0x03, 0x38
        /*07b6*/ 	.short	0x0020


	//----- nvinfo : EIATTR_EXIT_INSTR_OFFSETS
	.align		4
        /*07b8*/ 	.byte	0x04, 0x1c
        /*07ba*/ 	.short	(.L_49 - .L_48)


	//   ....[0]....
.L_48:
        /*07bc*/ 	.word	0x000025e0


	//   ....[1]....
        /*07c0*/ 	.word	0x00002ad0


	//   ....[2]....
        /*07c4*/ 	.word	0x00002b30


	//   ....[3]....
        /*07c8*/ 	.word	0x00003940


	//   ....[4]....
        /*07cc*/ 	.word	0x00004470


	//   ....[5]....
        /*07d0*/ 	.word	0x000044b0


	//   ....[6]....
        /*07d4*/ 	.word	0x00006160


	//----- nvinfo : EIATTR_MAX_THREADS
	.align		4
.L_49:
        /*07d8*/ 	.byte	0x04, 0x05
        /*07da*/ 	.short	(.L_51 - .L_50)
.L_50:
        /*07dc*/ 	.word	0x00000100
        /*07e0*/ 	.word	0x00000001
        /*07e4*/ 	.word	0x00000001


	//----- nvinfo : EIATTR_CRS_STACK_SIZE
	.align		4
.L_51:
        /*07e8*/ 	.byte	0x04, 0x1e
        /*07ea*/ 	.short	(.L_53 - .L_52)
.L_52:
        /*07ec*/ 	.word	0x00000000


	//----- nvinfo : EIATTR_CBANK_PARAM_SIZE
	.align		4
.L_53:
        /*07f0*/ 	.byte	0x03, 0x19
        /*07f2*/ 	.short	0x0800


	//----- nvinfo : EIATTR_PARAM_CBANK
	.align		4
        /*07f4*/ 	.byte	0x04, 0x0a
        /*07f6*/ 	.short	(.L_55 - .L_54)
	.align		4
.L_54:
        /*07f8*/ 	.word	index@(.nv.constant0._ZN7cutlass13device_kernelINS_4gemm6kernel13GemmUniversalIN4cute5tupleIJiiiiEEENS1_10collective13CollectiveMmaINS1_35MainloopSm100TmaUmmaWarpSpecializedILi6ELi2ELi4ENS5_IJNS4_1CILi1EEESB_SB_EEEEENS5_IJNSA_ILi64EEESE_NSA_ILi32EEEEEENS_12float_e5m2_tENS5_IJlSB_lEEESH_SI_NS4_8TiledMMAINS4_8MMA_AtomIJNS4_10MMA_TraitsINS4_19SM100_MMA_F8F6F4_SSEJSH_SH_fSE_SE_NS4_17integral_constantINS4_4UMMA5MajorELSP_0EEESQ_NSN_INSO_7ScaleInELSR_0EEESS_EEEEEENS4_6LayoutISC_NS5_IJNSA_ILi0EEESW_SW_EEEEENS5_IJNS4_10UnderscoreESZ_SZ_EEEEENS4_13SM90_TMA_LOADENS4_14ComposedLayoutINS4_7SwizzleILi1ELi4ELi3EEENS4_18smem_ptr_flag_bitsILi8EEENSV_INS5_IJNSA_ILi8EEESF_EEENS5_IJSF_SB_EEEEEEEvNS4_8identityES12_S1C_vS1D_EENS_8epilogue10collective18CollectiveEpilogueINS1F_23Sm100TmaWarpSpecializedILi1ELi1ELi32ELb0ELb0EEEJSG_NS5_IJNSV_ISE_SB_EES1K_EEESH_SI_SH_SI_NS1F_6fusion15FusionCallbacksIS1J_NS1M_17LinearCombinationISH_fSH_fLNS_15FloatRoundStyleE2EEESG_S1L_JEEENS4_5SM1004TMEM4LOAD26SM100_TMEM_LOAD_16dp32b32xES12_NS13_INS14_ILi2ELi4ELi3EEES17_NSV_INS5_IJS18_SE_EEENS5_IJSE_SB_EEEEEEENS4_39AutoVectorizingCopyWithAssumedAlignmentILi128EEENS4_14SM90_TMA_STOREES20_S22_S22_EEEvvEEEEvNT_6ParamsE)
        /*07fc*/ 	.short	0x0380
        /*07fe*/ 	.short	0x0800


	//----- nvinfo : EIATTR_SW_WAR
	.align		4
.L_55:
        /*0800*/ 	.byte	0x04, 0x36
        /*0802*/ 	.short	(.L_57 - .L_56)
.L_56:
        /*0804*/ 	.word	0x00000008
.L_57:


//--------------------- .nv.callgraph             --------------------------
	.section	.nv.callgraph,"",@"SHT_CUDA_CALLGRAPH"
	.align	4
	.sectionentsize	8
	.align		4
        /*0000*/ 	.word	0x00000000
	.align		4
        /*0004*/ 	.word	0xffffffff
	.align		4
        /*0008*/ 	.word	index@(_ZN7cutlass13device_kernelINS_4gemm6kernel13GemmUniversalIN4cute5tupleIJiiiiEEENS1_10collective13CollectiveMmaINS1_35MainloopSm100TmaUmmaWarpSpecializedILi6ELi2ELi4ENS5_IJNS4_1CILi1EEESB_SB_EEEEENS5_IJNSA_ILi64EEESE_NSA_ILi32EEEEEENS_12float_e5m2_tENS5_IJlSB_lEEESH_SI_NS4_8TiledMMAINS4_8MMA_AtomIJNS4_10MMA_TraitsINS4_19SM100_MMA_F8F6F4_SSEJSH_SH_fSE_SE_NS4_17integral_constantINS4_4UMMA5MajorELSP_0EEESQ_NSN_INSO_7ScaleInELSR_0EEESS_EEEEEENS4_6LayoutISC_NS5_IJNSA_ILi0EEESW_SW_EEEEENS5_IJNS4_10UnderscoreESZ_SZ_EEEEENS4_13SM90_TMA_LOADENS4_14ComposedLayoutINS4_7SwizzleILi1ELi4ELi3EEENS4_18smem_ptr_flag_bitsILi8EEENSV_INS5_IJNSA_ILi8EEESF_EEENS5_IJSF_SB_EEEEEEEvNS4_8identityES12_S1C_vS1D_EENS_8epilogue10collective18CollectiveEpilogueINS1F_23Sm100TmaWarpSpecializedILi1ELi1ELi32ELb0ELb0EEEJSG_NS5_IJNSV_ISE_SB_EES1K_EEESH_SI_SH_SI_NS1F_6fusion15FusionCallbacksIS1J_NS1M_17LinearCombinationISH_fSH_fLNS_15FloatRoundStyleE2EEESG_S1L_JEEENS4_5SM1004TMEM4LOAD26SM100_TMEM_LOAD_16dp32b32xES12_NS13_INS14_ILi2ELi4ELi3EEES17_NSV_INS5_IJS18_SE_EEENS5_IJSE_SB_EEEEEEENS4_39AutoVectorizingCopyWithAssumedAlignmentILi128EEENS4_14SM90_TMA_STOREES20_S22_S22_EEEvvEEEEvNT_6ParamsE)
	.align		4
        /*000c*/ 	.word	index@(__assertfail)
	.align		4
        /*0010*/ 	.word	0x00000000
	.align		4
        /*0014*/ 	.word	0xfffffffe
	.align		4
        /*0018*/ 	.word	0x00000000
	.align		4
        /*001c*/ 	.word	0xfffffffd
	.align		4
        /*0020*/ 	.word	0x00000000
	.align		4
        /*0024*/ 	.word	0xfffffffc


//--------------------- .nv.constant4             --------------------------
	.section	.nv.constant4,"a",@progbits
	.align	8
	.align		8
.nv.constant4:
        /*0000*/ 	.dword	__assertfail
	.align		8
        /*0008*/ 	.dword	__unnamed_1
	.align		8
        /*0010*/ 	.dword	__unnamed_2
	.align		8
        /*0018*/ 	.dword	_ZN40_INTERNAL_797437d3_4_k_cu_e109dc5f_177214cuda3std3__45__cpo5beginE
	.align		8
        /*0020*/ 	.dword	_ZN40_INTERNAL_797437d3_4_k_cu_e109dc5f_177214cuda3std3__45__cpo3endE
	.align		8
        /*0028*/ 	.dword	_ZN40_INTERNAL_797437d3_4_k_cu_e109dc5f_177214cuda3std3__45__cpo6cbeginE
	.align		8
        /*0030*/ 	.dword	_ZN40_INTERNAL_797437d3_4_k_cu_e109dc5f_177214cuda3std3__45__cpo4cendE
	.align		8
        /*0038*/ 	.dword	_ZN40_INTERNAL_797437d3_4_k_cu_e109dc5f_177214cuda3std3__442_GLOBAL__N__797437d3_4_k_cu_e109dc5f_177216ignoreE
	.align		8
        /*0040*/ 	.dword	_ZN40_INTERNAL_797437d3_4_k_cu_e109dc5f_177214cuda3std3__419piecewise_constructE
	.align		8
        /*0048*/ 	.dword	_ZN40_INTERNAL_797437d3_4_k_cu_e109dc5f_177214cuda3std3__48in_placeE
	.align		8
        /*0050*/ 	.dword	_ZN40_INTERNAL_797437d3_4_k_cu_e109dc5f_177214cuda3std6ranges3__45__cpo4swapE
	.align		8
        /*0058*/ 	.dword	_ZN40_INTERNAL_797437d3_4_k_cu_e109dc5f_177214cuda3std6ranges3__45__cpo9iter_moveE
	.align		8
        /*0060*/ 	.dword	_ZN40_INTERNAL_797437d3_4_k_cu_e109dc5f_177214cute7productE
	.align		8
        /*0068*/ 	.dword	_ZN40_INTERNAL_797437d3_4_k_cu_e109dc5f_177214cute1_E
	.align		8
        /*0070*/ 	.dword	$str$25
	.align		8
        /*0078*/ 	.dword	$str$26
	.align		8
        /*0080*/ 	.dword	$str$27
	.align		8
        /*0088*/ 	.dword	$str$28


//--------------------- .text._ZN7cutlass13device_kernelINS_4gemm6kernel13GemmUniversalIN4cute5tupleIJiiiiEEENS1_10collective13CollectiveMmaINS1_35MainloopSm100TmaUmmaWarpSpecializedILi6ELi2ELi4ENS5_IJNS4_1CILi1EEESB_SB_EEEEENS5_IJNSA_ILi64EEESE_NSA_ILi32EEEEEENS_12float_e5m2_tENS5_IJlSB_lEEESH_SI_NS4_8TiledMMAINS4_8MMA_AtomIJNS4_10MMA_TraitsINS4_19SM100_MMA_F8F6F4_SSEJSH_SH_fSE_SE_NS4_17integral_constantINS4_4UMMA5MajorELSP_0EEESQ_NSN_INSO_7ScaleInELSR_0EEESS_EEEEEENS4_6LayoutISC_NS5_IJNSA_ILi0EEESW_SW_EEEEENS5_IJNS4_10UnderscoreESZ_SZ_EEEEENS4_13SM90_TMA_LOADENS4_14ComposedLayoutINS4_7SwizzleILi1ELi4ELi3EEENS4_18smem_ptr_flag_bitsILi8EEENSV_INS5_IJNSA_ILi8EEESF_EEENS5_IJSF_SB_EEEEEEEvNS4_8identityES12_S1C_vS1D_EENS_8epilogue10collective18CollectiveEpilogueINS1F_23Sm100TmaWarpSpecializedILi1ELi1ELi32ELb0ELb0EEEJSG_NS5_IJNSV_ISE_SB_EES1K_EEESH_SI_SH_SI_NS1F_6fusion15FusionCallbacksIS1J_NS1M_17LinearCombinationISH_fSH_fLNS_15FloatRoundStyleE2EEESG_S1L_JEEENS4_5SM1004TMEM4LOAD26SM100_TMEM_LOAD_16dp32b32xES12_NS13_INS14_ILi2ELi4ELi3EEES17_NSV_INS5_IJS18_SE_EEENS5_IJSE_SB_EEEEEEENS4_39AutoVectorizingCopyWithAssumedAlignmentILi128EEENS4_14SM90_TMA_STOREES20_S22_S22_EEEvvEEEEvNT_6ParamsE --------------------------
	.section	.text._ZN7cutlass13device_kernelINS_4gemm6kernel13GemmUniversalIN4cute5tupleIJiiiiEEENS1_10collective13CollectiveMmaINS1_35MainloopSm100TmaUmmaWarpSpecializedILi6ELi2ELi4ENS5_IJNS4_1CILi1EEESB_SB_EEEEENS5_IJNSA_ILi64EEESE_NSA_ILi32EEEEEENS_12float_e5m2_tENS5_IJlSB_lEEESH_SI_NS4_8TiledMMAINS4_8MMA_AtomIJNS4_10MMA_TraitsINS4_19SM100_MMA_F8F6F4_SSEJSH_SH_fSE_SE_NS4_17integral_constantINS4_4UMMA5MajorELSP_0EEESQ_NSN_INSO_7ScaleInELSR_0EEESS_EEEEEENS4_6LayoutISC_NS5_IJNSA_ILi0EEESW_SW_EEEEENS5_IJNS4_10UnderscoreESZ_SZ_EEEEENS4_13SM90_TMA_LOADENS4_14ComposedLayoutINS4_7SwizzleILi1ELi4ELi3EEENS4_18smem_ptr_flag_bitsILi8EEENSV_INS5_IJNSA_ILi8EEESF_EEENS5_IJSF_SB_EEEEEEEvNS4_8identityES12_S1C_vS1D_EENS_8epilogue10collective18CollectiveEpilogueINS1F_23Sm100TmaWarpSpecializedILi1ELi1ELi32ELb0ELb0EEEJSG_NS5_IJNSV_ISE_SB_EES1K_EEESH_SI_SH_SI_NS1F_6fusion15FusionCallbacksIS1J_NS1M_17LinearCombinationISH_fSH_fLNS_15FloatRoundStyleE2EEESG_S1L_JEEENS4_5SM1004TMEM4LOAD26SM100_TMEM_LOAD_16dp32b32xES12_NS13_INS14_ILi2ELi4ELi3EEES17_NSV_INS5_IJS18_SE_EEENS5_IJSE_SB_EEEEEEENS4_39AutoVectorizingCopyWithAssumedAlignmentILi128EEENS4_14SM90_TMA_STOREES20_S22_S22_EEEvvEEEEvNT_6ParamsE,"ax",@progbits
	.align	128
.text._ZN7cutlass13device_kernelINS_4gemm6kernel13GemmUniversalIN4cute5tupleIJiiiiEEENS1_10collective13CollectiveMmaINS1_35MainloopSm100TmaUmmaWarpSpecializedILi6ELi2ELi4ENS5_IJNS4_1CILi1EEESB_SB_EEEEENS5_IJNSA_ILi64EEESE_NSA_ILi32EEEEEENS_12float_e5m2_tENS5_IJlSB_lEEESH_SI_NS4_8TiledMMAINS4_8MMA_AtomIJNS4_10MMA_TraitsINS4_19SM100_MMA_F8F6F4_SSEJSH_SH_fSE_SE_NS4_17integral_constantINS4_4UMMA5MajorELSP_0EEESQ_NSN_INSO_7ScaleInELSR_0EEESS_EEEEEENS4_6LayoutISC_NS5_IJNSA_ILi0EEESW_SW_EEEEENS5_IJNS4_10UnderscoreESZ_SZ_EEEEENS4_13SM90_TMA_LOADENS4_14ComposedLayoutINS4_7SwizzleILi1ELi4ELi3EEENS4_18smem_ptr_flag_bitsILi8EEENSV_INS5_IJNSA_ILi8EEESF_EEENS5_IJSF_SB_EEEEEEEvNS4_8identityES12_S1C_vS1D_EENS_8epilogue10collective18CollectiveEpilogueINS1F_23Sm100TmaWarpSpecializedILi1ELi1ELi32ELb0ELb0EEEJSG_NS5_IJNSV_ISE_SB_EES1K_EEESH_SI_SH_SI_NS1F_6fusion15FusionCallbacksIS1J_NS1M_17LinearCombinationISH_fSH_fLNS_15FloatRoundStyleE2EEESG_S1L_JEEENS4_5SM1004TMEM4LOAD26SM100_TMEM_LOAD_16dp32b32xES12_NS13_INS14_ILi2ELi4ELi3EEES17_NSV_INS5_IJS18_SE_EEENS5_IJSE_SB_EEEEEEENS4_39AutoVectorizingCopyWithAssumedAlignmentILi128EEENS4_14SM90_TMA_STOREES20_S22_S22_EEEvvEEEEvNT_6ParamsE:
        .type           _ZN7cutlass13device_kernelINS_4gemm6kernel13GemmUniversalIN4cute5tupleIJiiiiEEENS1_10collective13CollectiveMmaINS1_35MainloopSm100TmaUmmaWarpSpecializedILi6ELi2ELi4ENS5_IJNS4_1CILi1EEESB_SB_EEEEENS5_IJNSA_ILi64EEESE_NSA_ILi32EEEEEENS_12float_e5m2_tENS5_IJlSB_lEEESH_SI_NS4_8TiledMMAINS4_8MMA_AtomIJNS4_10MMA_TraitsINS4_19SM100_MMA_F8F6F4_SSEJSH_SH_fSE_SE_NS4_17integral_constantINS4_4UMMA5MajorELSP_0EEESQ_NSN_INSO_7ScaleInELSR_0EEESS_EEEEEENS4_6LayoutISC_NS5_IJNSA_ILi0EEESW_SW_EEEEENS5_IJNS4_10UnderscoreESZ_SZ_EEEEENS4_13SM90_TMA_LOADENS4_14ComposedLayoutINS4_7SwizzleILi1ELi4ELi3EEENS4_18smem_ptr_flag_bitsILi8EEENSV_INS5_IJNSA_ILi8EEESF_EEENS5_IJSF_SB_EEEEEEEvNS4_8identityES12_S1C_vS1D_EENS_8epilogue10collective18CollectiveEpilogueINS1F_23Sm100TmaWarpSpecializedILi1ELi1ELi32ELb0ELb0EEEJSG_NS5_IJNSV_ISE_SB_EES1K_EEESH_SI_SH_SI_NS1F_6fusion15FusionCallbacksIS1J_NS1M_17LinearCombinationISH_fSH_fLNS_15FloatRoundStyleE2EEESG_S1L_JEEENS4_5SM1004TMEM4LOAD26SM100_TMEM_LOAD_16dp32b32xES12_NS13_INS14_ILi2ELi4ELi3EEES17_NSV_INS5_IJS18_SE_EEENS5_IJSE_SB_EEEEEEENS4_39AutoVectorizingCopyWithAssumedAlignmentILi128EEENS4_14SM90_TMA_STOREES20_S22_S22_EEEvvEEEEvNT_6ParamsE,@function
        .size           _ZN7cutlass13device_kernelINS_4gemm6kernel13GemmUniversalIN4cute5tupleIJiiiiEEENS1_10collective13CollectiveMmaINS1_35MainloopSm100TmaUmmaWarpSpecializedILi6ELi2ELi4ENS5_IJNS4_1CILi1EEESB_SB_EEEEENS5_IJNSA_ILi64EEESE_NSA_ILi32EEEEEENS_12float_e5m2_tENS5_IJlSB_lEEESH_SI_NS4_8TiledMMAINS4_8MMA_AtomIJNS4_10MMA_TraitsINS4_19SM100_MMA_F8F6F4_SSEJSH_SH_fSE_SE_NS4_17integral_constantINS4_4UMMA5MajorELSP_0EEESQ_NSN_INSO_7ScaleInELSR_0EEESS_EEEEEENS4_6LayoutISC_NS5_IJNSA_ILi0EEESW_SW_EEEEENS5_IJNS4_10UnderscoreESZ_SZ_EEEEENS4_13SM90_TMA_LOADENS4_14ComposedLayoutINS4_7SwizzleILi1ELi4ELi3EEENS4_18smem_ptr_flag_bitsILi8EEENSV_INS5_IJNSA_ILi8EEESF_EEENS5_IJSF_SB_EEEEEEEvNS4_8identityES12_S1C_vS1D_EENS_8epilogue10collective18CollectiveEpilogueINS1F_23Sm100TmaWarpSpecializedILi1ELi1ELi32ELb0ELb0EEEJSG_NS5_IJNSV_ISE_SB_EES1K_EEESH_SI_SH_SI_NS1F_6fusion15FusionCallbacksIS1J_NS1M_17LinearCombinationISH_fSH_fLNS_15FloatRoundStyleE2EEESG_S1L_JEEENS4_5SM1004TMEM4LOAD26SM100_TMEM_LOAD_16dp32b32xES12_NS13_INS14_ILi2ELi4ELi3EEES17_NSV_INS5_IJS18_SE_EEENS5_IJSE_SB_EEEEEEENS4_39AutoVectorizingCopyWithAssumedAlignmentILi128EEENS4_14SM90_TMA_STOREES20_S22_S22_EEEvvEEEEvNT_6ParamsE,(.L_x_134 - _ZN7cutlass13device_kernelINS_4gemm6kernel13GemmUniversalIN4cute5tupleIJiiiiEEENS1_10collective13CollectiveMmaINS1_35MainloopSm100TmaUmmaWarpSpecializedILi6ELi2ELi4ENS5_IJNS4_1CILi1EEESB_SB_EEEEENS5_IJNSA_ILi64EEESE_NSA_ILi32EEEEEENS_12float_e5m2_tENS5_IJlSB_lEEESH_SI_NS4_8TiledMMAINS4_8MMA_AtomIJNS4_10MMA_TraitsINS4_19SM100_MMA_F8F6F4_SSEJSH_SH_fSE_SE_NS4_17integral_constantINS4_4UMMA5MajorELSP_0EEESQ_NSN_INSO_7ScaleInELSR_0EEESS_EEEEEENS4_6LayoutISC_NS5_IJNSA_ILi0EEESW_SW_EEEEENS5_IJNS4_10UnderscoreESZ_SZ_EEEEENS4_13SM90_TMA_LOADENS4_14ComposedLayoutINS4_7SwizzleILi1ELi4ELi3EEENS4_18smem_ptr_flag_bitsILi8EEENSV_INS5_IJNSA_ILi8EEESF_EEENS5_IJSF_SB_EEEEEEEvNS4_8identityES12_S1C_vS1D_EENS_8epilogue10collective18CollectiveEpilogueINS1F_23Sm100TmaWarpSpecializedILi1ELi1ELi32ELb0ELb0EEEJSG_NS5_IJNSV_ISE_SB_EES1K_EEESH_SI_SH_SI_NS1F_6fusion15FusionCallbacksIS1J_NS1M_17LinearCombinationISH_fSH_fLNS_15FloatRoundStyleE2EEESG_S1L_JEEENS4_5SM1004TMEM4LOAD26SM100_TMEM_LOAD_16dp32b32xES12_NS13_INS14_ILi2ELi4ELi3EEES17_NSV_INS5_IJS18_SE_EEENS5_IJSE_SB_EEEEEEENS4_39AutoVectorizingCopyWithAssumedAlignmentILi128EEENS4_14SM90_TMA_STOREES20_S22_S22_EEEvvEEEEvNT_6ParamsE)
        .other          _ZN7cutlass13device_kernelINS_4gemm6kernel13GemmUniversalIN4cute5tupleIJiiiiEEENS1_10collective13CollectiveMmaINS1_35MainloopSm100TmaUmmaWarpSpecializedILi6ELi2ELi4ENS5_IJNS4_1CILi1EEESB_SB_EEEEENS5_IJNSA_ILi64EEESE_NSA_ILi32EEEEEENS_12float_e5m2_tENS5_IJlSB_lEEESH_SI_NS4_8TiledMMAINS4_8MMA_AtomIJNS4_10MMA_TraitsINS4_19SM100_MMA_F8F6F4_SSEJSH_SH_fSE_SE_NS4_17integral_constantINS4_4UMMA5MajorELSP_0EEESQ_NSN_INSO_7ScaleInELSR_0EEESS_EEEEEENS4_6LayoutISC_NS5_IJNSA_ILi0EEESW_SW_EEEEENS5_IJNS4_10UnderscoreESZ_SZ_EEEEENS4_13SM90_TMA_LOADENS4_14ComposedLayoutINS4_7SwizzleILi1ELi4ELi3EEENS4_18smem_ptr_flag_bitsILi8EEENSV_INS5_IJNSA_ILi8EEESF_EEENS5_IJSF_SB_EEEEEEEvNS4_8identityES12_S1C_vS1D_EENS_8epilogue10collective18CollectiveEpilogueINS1F_23Sm100TmaWarpSpecializedILi1ELi1ELi32ELb0ELb0EEEJSG_NS5_IJNSV_ISE_SB_EES1K_EEESH_SI_SH_SI_NS1F_6fusion15FusionCallbacksIS1J_NS1M_17LinearCombinationISH_fSH_fLNS_15FloatRoundStyleE2EEESG_S1L_JEEENS4_5SM1004TMEM4LOAD26SM100_TMEM_LOAD_16dp32b32xES12_NS13_INS14_ILi2ELi4ELi3EEES17_NSV_INS5_IJS18_SE_EEENS5_IJSE_SB_EEEEEEENS4_39AutoVectorizingCopyWithAssumedAlignmentILi128EEENS4_14SM90_TMA_STOREES20_S22_S22_EEEvvEEEEvNT_6ParamsE,@"STO_CUDA_ENTRY STV_DEFAULT"
_ZN7cutlass13device_kernelINS_4gemm6kernel13GemmUniversalIN4cute5tupleIJiiiiEEENS1_10collective13CollectiveMmaINS1_35MainloopSm100TmaUmmaWarpSpecializedILi6ELi2ELi4ENS5_IJNS4_1CILi1EEESB_SB_EEEEENS5_IJNSA_ILi64EEESE_NSA_ILi32EEEEEENS_12float_e5m2_tENS5_IJlSB_lEEESH_SI_NS4_8TiledMMAINS4_8MMA_AtomIJNS4_10MMA_TraitsINS4_19SM100_MMA_F8F6F4_SSEJSH_SH_fSE_SE_NS4_17integral_constantINS4_4UMMA5MajorELSP_0EEESQ_NSN_INSO_7ScaleInELSR_0EEESS_EEEEEENS4_6LayoutISC_NS5_IJNSA_ILi0EEESW_SW_EEEEENS5_IJNS4_10UnderscoreESZ_SZ_EEEEENS4_13SM90_TMA_LOADENS4_14ComposedLayoutINS4_7SwizzleILi1ELi4ELi3EEENS4_18smem_ptr_flag_bitsILi8EEENSV_INS5_IJNSA_ILi8EEESF_EEENS5_IJSF_SB_EEEEEEEvNS4_8identityES12_S1C_vS1D_EENS_8epilogue10collective18CollectiveEpilogueINS1F_23Sm100TmaWarpSpecializedILi1ELi1ELi32ELb0ELb0EEEJSG_NS5_IJNSV_ISE_SB_EES1K_EEESH_SI_SH_SI_NS1F_6fusion15FusionCallbacksIS1J_NS1M_17LinearCombinationISH_fSH_fLNS_15FloatRoundStyleE2EEESG_S1L_JEEENS4_5SM1004TMEM4LOAD26SM100_TMEM_LOAD_16dp32b32xES12_NS13_INS14_ILi2ELi4ELi3EEES17_NSV_INS5_IJS18_SE_EEENS5_IJSE_SB_EEEEEEENS4_39AutoVectorizingCopyWithAssumedAlignmentILi128EEENS4_14SM90_TMA_STOREES20_S22_S22_EEEvvEEEEvNT_6ParamsE:
[----:B------:R-:W1:Y:S01]  /*0000*/  LDC R1, c[0x0][0x37c] ;  /* 0x0000df00ff017b82 */ /* 0x000e620000000800 */
[----:B------:R-:W2:Y:S01]  /*0010*/  S2R R101, SR_TID.X ;  /* 0x0000000000657919 */ /* 0x000ea20000002100 */
[----:B------:R-:W3:Y:S01]  /*0020*/  LDCU.64 UR4, c[0x0][0x890] ;  /* 0x00011200ff0477ac */ /* 0x000ee20008000a00 */
[----:B------:R-:W-:Y:S02]  /*0030*/  PRMT R96, RZ, 0x7610, R96 ;  /* 0x00007610ff607816 */ /* 0x000fe40000000060 */
[----:B------:R-:W-:Y:S01]  /*0040*/  ELECT P5, URZ, PT ;  /* 0x0000000000ff782f */ /* 0x000fe200038a0000 */
[----:B------:R-:W4:Y:S01]  /*0050*/  LDCU.64 UR40, c[0x0][0x358] ;  /* 0x00006b00ff2877ac */ /* 0x000f220008000a00 */
[----:B---3--:R-:W-:-:S04]  /*0060*/  UISETP.NE.U32.AND UP0, UPT, UR4, URZ, UPT ;  /* 0x000000ff0400728c */ /* 0x008fc8000bf05070 */
[----:B------:R-:W-:Y:S01]  /*0070*/  UISETP.NE.AND.EX UP0, UPT, UR5, URZ, UPT, UP0 ;  /* 0x000000ff0500728c */ /* 0x000fe2000bf05300 */
[----:B--2---:R-:W-:-:S05]  /*0080*/  SHF.R.U32.HI R104, RZ, 0x5, R101 ;  /* 0x00000005ff687819 */ /* 0x004fca0000011665 */
[----:B------:R-:W2:Y:S02]  /*0090*/  SHFL.IDX PT, R0, R104, RZ, 0x1f ;  /* 0x00001fff68007589 */ /* 0x000ea400000e0000 */
[----:B--2---:R-:W-:Y:S01]  /*00a0*/  R2UR UR8, R0 ;  /* 0x00000000000872ca */ /* 0x004fe200000e0000 */
[----:B-1--4-:R-:W-:-:S14]  /*00b0*/  BRA.U UP0, `(.L_x_0) ;  /* 0x00000001002c7547 */ /* 0x012fdc000b800000 */
[----:B------:R-:W1:Y:S02]  /*00c0*/  LDCU.64 UR6, c[0x0][0x888] ;  /* 0x00011100ff0677ac */ /* 0x000e640008000a00 */
[----:B-1----:R-:W-:-:S04]  /*00d0*/  UISETP.NE.U32.AND UP0, UPT, UR6, URZ, UPT ;  /* 0x000000ff0600728c */ /* 0x002fc8000bf05070 */
[----:B------:R-:W-:-:S09]  /*00e0*/  UISETP.NE.AND.EX UP0, UPT, UR7, URZ, UPT, UP0 ;  /* 0x000000ff0700728c */ /* 0x000fd2000bf05300 */
[----:B------:R-:W-:Y:S05]  /*00f0*/  BRA.U !UP0, `(.L_x_1) ;  /* 0x0000000108107547 */ /* 0x000fea000b800000 */
[----:B------:R-:W1:Y:S02]  /*0100*/  LDC.64 R2, c[0x0][0x888] ;  /* 0x00022200ff027b82 */ /* 0x000e640000000a00 */
[----:B-1----:R1:W5:Y:S01]  /*0110*/  LDG.E R49, desc[UR40][R2.64] ;  /* 0x0000002802317981 */ /* 0x002362000c1e1900 */
[----:B------:R-:W-:Y:S01]  /*0120*/  HFMA2 R96, -RZ, RZ, 0, 5.9604644775390625e-08 ;  /* 0x00000001ff607431 */ /* 0x000fe200000001ff */
[----:B------:R-:W-:Y:S05]  /*0130*/  BRA `(.L_x_0) ;  /* 0x00000000000c7947 */ /* 0x000fea0003800000 */
.L_x_1:
[----:B------:R-:W1:Y:S01]  /*0140*/  LDCU UR6, c[0x0][0x880] ;  /* 0x00011000ff0677ac */ /* 0x000e620008000800 */
[----:B------:R-:W-:Y:S01]  /*0150*/  HFMA2 R96, -RZ, RZ, 0, 5.9604644775390625e-08 ;  /* 0x00000001ff607431 */ /* 0x000fe200000001ff */
[----:B-1----:R-:W-:-:S07]  /*0160*/  MOV R49, UR6 ;  /* 0x0000000600317c02 */ /* 0x002fce0008000f00 */
.L_x_0:
[----:B------:R-:W2:Y:S02]  /*0170*/  LDCU.64 UR6, c[0x0][0x8b0] ;  /* 0x00011600ff0677ac */ /* 0x000ea40008000a00 */
[----:B--2---:R-:W-:-:S04]  /*0180*/  UISETP.NE.U32.AND UP0, UPT, UR6, URZ, UPT ;  /* 0x000000ff0600728c */ /* 0x004fc8000bf05070 */
[----:B------:R-:W-:-:S09]  /*0190*/  UISETP.NE.AND.EX UP0, UPT, UR7, URZ, UPT, UP0 ;  /* 0x000000ff0700728c */ /* 0x000fd2000bf05300 */
[----:B------:R-:W-:Y:S05]  /*01a0*/  BRA.U UP0, `(.L_x_2) ;  /* 0x0000000100247547 */ /* 0x000fea000b800000 */
[----:B------:R-:W2:Y:S02]  /*01b0*/  LDCU.64 UR6, c[0x0][0x8a8] ;  /* 0x00011500ff0677ac */ /* 0x000ea40008000a00 */
[----:B--2---:R-:W-:-:S04]  /*01c0*/  UISETP.NE.U32.AND UP0, UPT, UR6, URZ, UPT ;  /* 0x000000ff0600728c */ /* 0x004fc8000bf05070 */
[----:B------:R-:W-:-:S09]  /*01d0*/  UISETP.NE.AND.EX UP0, UPT, UR7, URZ, UPT, UP0 ;  /* 0x000000ff0700728c */ /* 0x000fd2000bf05300 */
[----:B------:R-:W-:Y:S05]  /*01e0*/  BRA.U !UP0, `(.L_x_3) ;  /* 0x00000001080c7547 */ /* 0x000fea000b800000 */
[----:B-1----:R-:W1:Y:S02]  /*01f0*/  LDC.64 R2, c[0x0][0x8a8] ;  /* 0x00022a00ff027b82 */ /* 0x002e640000000a00 */
[----:B-1----:R2:W5:Y:S01]  /*0200*/  LDG.E R47, desc[UR40][R2.64] ;  /* 0x00000028022f7981 */ /* 0x002562000c1e1900 */
[----:B------:R-:W-:Y:S05]  /*0210*/  BRA `(.L_x_2) ;  /* 0x0000000000087947 */ /* 0x000fea0003800000 */
.L_x_3:
[----:B------:R-:W2:Y:S02]  /*0220*/  LDCU UR6, c[0x0][0x8a0] ;  /* 0x00011400ff0677ac */ /* 0x000ea40008000800 */
[----:B--2---:R-:W-:Y:S02]  /*0230*/  MOV R47, UR6 ;  /* 0x00000006002f7c02 */ /* 0x004fe40008000f00 */
.L_x_2:
[----:B------:R-:W-:Y:S01]  /*0240*/  IMAD.U32 R0, RZ, RZ, UR8 ;  /* 0x00000008ff007e24 */ /* 0x000fe2000f8e00ff */
[----:B------:R-:W-:Y:S04]  /*0250*/  BSSY.RECONVERGENT B0, `(.L_x_4) ;  /* 0x000000c000007945 */ /* 0x000fe80003800200 */
[C---:B------:R-:W-:Y:S02]  /*0260*/  ISETP.NE.OR P1, PT, R0.reuse, 0x1, !P5 ;  /* 0x000000010000780c */ /* 0x040fe40006f25670 */
[----:B------:R-:W-:-:S11]  /*0270*/  ISETP.NE.OR P0, PT, R0, 0x3, !P5 ;  /* 0x000000030000780c */ /* 0x000fd60006f05670 */
[----:B------:R-:W-:Y:S05]  /*0280*/  @P1 BRA `(.L_x_5) ;  /* 0x0000000000201947 */ /* 0x000fea0003800000 */
[----:B------:R-:W3:Y:S02]  /*0290*/  LDCU.64 UR6, c[0x0][0x348] ;  /* 0x00006900ff0677ac */ /* 0x000ee40008000a00 */
[----:B---3--:R-:W-:Y:S02]  /*02a0*/  UIADD3 UR10, UP1, UPT, UR6, 0x80, URZ ;  /* 0x00000080060a7890 */ /* 0x008fe4000ff3e0ff */
[----:B------:R-:W-:Y:S02]  /*02b0*/  UIADD3 UR6, UP0, UPT, UR6, 0x180, URZ ;  /* 0x0000018006067890 */ /* 0x000fe4000ff1e0ff */
[----:B------:R-:W-:Y:S02]  /*02c0*/  UIADD3.X UR11, UPT, UPT, URZ, UR7, URZ, UP1, !UPT ;  /* 0x00000007ff0b7290 */ /* 0x000fe40008ffe4ff */
[----:B------:R-:W-:-:S07]  /*02d0*/  UIADD3.X UR7, UPT, UPT, URZ, UR7, URZ, UP0, !UPT ;  /* 0x00000007ff077290 */ /* 0x000fce00087fe4ff */
[----:B------:R3:W-:Y:S02]  /*02e0*/  UTMACCTL.PF [UR10] ;  /* 0x000000000a0079b9 */ /* 0x0007e40008040000 */
[----:B------:R3:W-:Y:S02]  /*02f0*/  UTMACCTL.PF [UR6] ;  /* 0x00000000060079b9 */ /* 0x0007e40008040000 */
[----:B---3--:R-:W-:Y:S01]  /*0300*/  NOP ;  /* 0x0000000000007918 */ /* 0x008fe20000000000 */
.L_x_5:
[----:B------:R-:W-:Y:S05]  /*0310*/  BSYNC.RECONVERGENT B0 ;  /* 0x0000000000007941 */ /* 0x000fea0003800200 */
.L_x_4:
[----:B------:R-:W-:Y:S04]  /*0320*/  BSSY.RECONVERGENT B0, `(.L_x_6) ;  /* 0x000000a000007945 */ /* 0x000fe80003800200 */
        /* <DEDUP_REMOVED lines=9> */
.L_x_7:
[----:B------:R-:W-:Y:S05]  /*03c0*/  BSYNC.RECONVERGENT B0 ;  /* 0x0000000000007941 */ /* 0x000fea0003800200 */
.L_x_6:
[----:B------:R-:W3:Y:S01]  /*03d0*/  LDCU.64 UR6, c[0x0][0x888] ;  /* 0x00011100ff0677ac */ /* 0x000ee20008000a00 */
[----:B------:R-:W-:Y:S02]  /*03e0*/  UISETP.EQ.U32.AND UP1, UPT, UR4, URZ, UPT ;  /* 0x000000ff0400728c */ /* 0x000fe4000bf22070 */
[----:B------:R-:W-:Y:S02]  /*03f0*/  UPLOP3.LUT UP2, UPT, UPT, UPT, UPT, 0x80, 0x8 ;  /* 0x000000000008789c */ /* 0x000fe40003f4f070 */
[----:B---3--:R-:W-:-:S04]  /*0400*/  UISETP.NE.U32.AND UP0, UPT, UR6, URZ, UPT ;  /* 0x000000ff0600728c */ /* 0x008fc8000bf05070 */
[----:B------:R-:W-:-:S04]  /*0410*/  UISETP.NE.AND.EX UP0, UPT, UR7, URZ, UPT, UP0 ;  /* 0x000000ff0700728c */ /* 0x000fc8000bf05300 */
[----:B------:R-:W-:-:S04]  /*0420*/  UISETP.EQ.OR.EX UP3, UPT, UR5, URZ, !UP0, UP1 ;  /* 0x000000ff0500728c */ /* 0x000fc8000c762710 */
[----:B------:R-:W-:-:S05]  /*0430*/  UP2UR UR44, UPR, URZ, 0x8 ;  /* 0x00000008ff2c7883 */ /* 0x000fca0008000000 */
[----:B------:R-:W-:Y:S07]  /*0440*/  BRA.U !UP3, `(.L_x_8) ;  /* 0x000000010b207547 */ /* 0x000fee000b800000 */
[----:B------:R-:W-:Y:S01]  /*0450*/  UISETP.NE.U32.AND UP2, UPT, UR4, URZ, UPT ;  /* 0x000000ff0400728c */ /* 0x000fe2000bf45070 */
[----:B-----5:R-:W-:Y:S01]  /*0460*/  FSETP.NEU.AND P0, PT, R49, RZ, PT ;  /* 0x000000ff3100720b */ /* 0x020fe20003f0d000 */
[----:B------:R-:W-:Y:S02]  /*0470*/  USEL UR4, URZ, 0xffffffff, UP0 ;  /* 0xffffffffff047887 */ /* 0x000fe40008000000 */
[----:B------:R-:W-:-:S10]  /*0480*/  UISETP.NE.AND.EX UP2, UPT, UR5, URZ, UPT, UP2 ;  /* 0x000000ff0500728c */ /* 0x000fd4000bf45320 */
[----:B------:R-:W-:Y:S01]  /*0490*/  VOTEU.ANY UP1, P0 ;  /* 0x0000000000ff7886 */ /* 0x000fe20000020100 */
[----:B------:R-:W-:-:S04]  /*04a0*/  @!UP2 USEL UR4, URZ, 0xffffffff, UP1 ;  /* 0xffffffffff04a887 */ /* 0x000fc80008800000 */
[----:B------:R-:W-:-:S04]  /*04b0*/  ULOP3.LUT UR4, UR4, 0x1, URZ, 0xc0, !UPT ;  /* 0x0000000104047892 */ /* 0x000fc8000f8ec0ff */
[----:B------:R-:W-:-:S11]  /*04c0*/  UISETP.NE.U32.AND UP2, UPT, UR4, 0x1, UPT ;  /* 0x000000010400788c */ /* 0x000fd6000bf45070 */
.L_x_8:
[----:B-12---:R-:W1:Y:S01]  /*04d0*/  SHFL.IDX PT, R2, R104, RZ, 0x1f ;  /* 0x00001fff68027589 */ /* 0x006e6200000e0000 */
[----:B------:R-:W-:-:S04]  /*04e0*/  UISETP.NE.AND UP1, UPT, UR8, 0x2, UPT ;  /* 0x000000020800788c */ /* 0x000fc8000bf25270 */
[----:B------:R-:W-:Y:S01]  /*04f0*/  USEL UR13, URZ, 0x1, UP1 ;  /* 0x00000001ff0d7887 */ /* 0x000fe20008800000 */
[----:B-1----:R-:W-:-:S13]  /*0500*/  ISETP.NE.AND P0, PT, R2, RZ, PT ;  /* 0x000000ff0200720c */ /* 0x002fda0003f05270 */
[----:B------:R-:W-:Y:S05]  /*0510*/  @P0 BRA `(.L_x_9) ;  /* 0x0000000000580947 */ /* 0x000fea0003800000 */
[----:B------:R-:W1:Y:S01]  /*0520*/  S2UR UR5, SR_CgaCtaId ;  /* 0x00000000000579c3 */ /* 0x000e620000008800 */
[----:B------:R-:W-:Y:S01]  /*0530*/  UMOV UR6, 0x400 ;  /* 0x0000040000067882 */ /* 0x000fe20000000000 */
[----:B------:R-:W-:Y:S01]  /*0540*/  UMOV UR4, 0x1 ;  /* 0x0000000100047882 */ /* 0x000fe20000000000 */
[----:B------:R-:W-:Y:S01]  /*0550*/  ELECT P0, URZ, PT ;  /* 0x0000000000ff782f */ /* 0x000fe20003800000 */
[----:B-1----:R-:W-:Y:S02]  /*0560*/  ULEA UR5, UR5, UR6, 0x18 ;  /* 0x0000000605057291 */ /* 0x002fe4000f8ec0ff */
[----:B------:R-:W-:-:S04]  /*0570*/  UIADD3 UR6, UPT, UPT, -UR4, 0x100000, URZ ;  /* 0x0010000004067890 */ /* 0x000fc8000fffe1ff */
[----:B------:R-:W-:Y:S02]  /*0580*/  USHF.L.U32 UR7, UR6, 0xb, URZ ;  /* 0x0000000b06077899 */ /* 0x000fe400080006ff */
[----:B------:R-:W-:Y:S01]  /*0590*/  USHF.L.U32 UR6, UR6, 0x1, URZ ;  /* 0x0000000106067899 */ /* 0x000fe200080006ff */
[----:B------:R-:W1:Y:S11]  /*05a0*/  FENCE.VIEW.ASYNC.S ;  /* 0x00000000000073c6 */ /* 0x000e760000000000 */
[----:B-1----:R1:W2:Y:S01]  /*05b0*/  SYNCS.EXCH.64 URZ, [UR5], UR6 ;  /* 0x0000000605ff75b2 */ /* 0x0022a20008000100 */
[----:B------:R1:W3:Y:S01]  /*05c0*/  SYNCS.EXCH.64 URZ, [UR5+0x30], UR6 ;  /* 0x0000300605ff75b2 */ /* 0x0002e20008000100 */
[----:B------:R1:W4:Y:S01]  /*05d0*/  SYNCS.EXCH.64 URZ, [UR5+0x8], UR6 ;  /* 0x0000080605ff75b2 */ /* 0x0003220008000100 */
[----:B------:R1:W1:Y:S01]  /*05e0*/  SYNCS.EXCH.64 URZ, [UR5+0x38], UR6 ;  /* 0x0000380605ff75b2 */ /* 0x0002620008000100 */
        /* <DEDUP_REMOVED lines=8> */
[----:B------:R-:W-:Y:S01]  /*0670*/  NOP ;  /* 0x0000000000007918 */ /* 0x000fe20000000000 */
.L_x_9:
[----:B------:R-:W2:Y:S01]  /*0680*/  SHFL.IDX PT, R2, R104, RZ, 0x1f ;  /* 0x00001fff68027589 */ /* 0x000ea200000e0000 */
[----:B------:R-:W-:Y:S01]  /*0690*/  NOP ;  /* 0x0000000000007918 */ /* 0x000fe20000000000 */
[----:B--2---:R-:W-:-:S13]  /*06a0*/  ISETP.NE.AND P0, PT, R2, 0x1, PT ;  /* 0x000000010200780c */ /* 0x004fda0003f05270 */
[----:B------:R-:W-:Y:S05]  /*06b0*/  @P0 BRA `(.L_x_10) ;  /* 0x0000000000400947 */ /* 0x000fea0003800000 */
[----:B-1----:R-:W1:Y:S01]  /*06c0*/  S2UR UR6, SR_CgaCtaId ;  /* 0x00000000000679c3 */ /* 0x002e620000008800 */
[----:B------:R-:W-:Y:S01]  /*06d0*/  UMOV UR7, 0x400 ;  /* 0x0000040000077882 */ /* 0x000fe20000000000 */
[----:B------:R-:W-:Y:S01]  /*06e0*/  UMOV UR5, 0x20 ;  /* 0x0000002000057882 */ /* 0x000fe20000000000 */
[----:B------:R-:W-:Y:S01]  /*06f0*/  UMOV UR4, 0x80 ;  /* 0x0000008000047882 */ /* 0x000fe20000000000 */
[----:B------:R-:W-:-:S04]  /*0700*/  UIADD3 UR10, UPT, UPT, -UR5, 0x100000, URZ ;  /* 0x00100000050a7890 */ /* 0x000fc8000fffe1ff */
[----:B------:R-:W-:Y:S02]  /*0710*/  USHF.L.U32 UR11, UR10, 0xb, URZ ;  /* 0x0000000b0a0b7899 */ /* 0x000fe400080006ff */
[----:B------:R-:W-:Y:S02]  /*0720*/  USHF.L.U32 UR10, UR10, 0x1, URZ ;  /* 0x000000010a0a7899 */ /* 0x000fe400080006ff */
[----:B------:R-:W-:-:S04]  /*0730*/  UIADD3 UR4, UPT, UPT, -UR4, 0x100000, URZ ;  /* 0x0010000004047890 */ /* 0x000fc8000fffe1ff */
[----:B------:R-:W-:Y:S02]  /*0740*/  USHF.L.U32 UR5, UR4, 0xb, URZ ;  /* 0x0000000b04057899 */ /* 0x000fe400080006ff */
[----:B------:R-:W-:Y:S01]  /*0750*/  USHF.L.U32 UR4, UR4, 0x1, URZ ;  /* 0x0000000104047899 */ /* 0x000fe200080006ff */
[----:B------:R-:W-:Y:S01]  /*0760*/  ELECT P0, URZ, PT ;  /* 0x0000000000ff782f */ /* 0x000fe20003800000 */
[----:B-1----:R-:W-:Y:S01]  /*0770*/  ULEA UR6, UR6, UR7, 0x18 ;  /* 0x0000000706067291 */ /* 0x002fe2000f8ec0ff */
[----:B------:R-:W1:Y:S11]  /*0780*/  FENCE.VIEW.ASYNC.S ;  /* 0x00000000000073c6 */ /* 0x000e760000000000 */
[----:B-1----:R2:W1:Y:S01]  /*0790*/  SYNCS.EXCH.64 URZ, [UR6+0x60], UR10 ;  /* 0x0000600a06ff75b2 */ /* 0x0024620008000100 */
[----:B------:R2:W1:Y:S02]  /*07a0*/  SYNCS.EXCH.64 URZ, [UR6+0x68], UR4 ;  /* 0x0000680406ff75b2 */ /* 0x0004640008000100 */
[----:B--2---:R-:W-:Y:S01]  /*07b0*/  NOP ;  /* 0x0000000000007918 */ /* 0x004fe20000000000 */
.L_x_10:
[----:B------:R-:W2:Y:S01]  /*07c0*/  SHFL.IDX PT, R2, R104, RZ, 0x1f ;  /* 0x00001fff68027589 */ /* 0x000ea200000e0000 */
[----:B------:R-:W-:Y:S01]  /*07d0*/  NOP ;  /* 0x0000000000007918 */ /* 0x000fe20000000000 */
[----:B--2---:R-:W-:-:S13]  /*07e0*/  ISETP.NE.AND P0, PT, R2, 0x3, PT ;  /* 0x000000030200780c */ /* 0x004fda0003f05270 */
[----:B------:R-:W-:Y:S05]  /*07f0*/  @P0 BRA `(.L_x_11) ;  /* 0x0000000000300947 */ /* 0x000fea0003800000 */
[----:B-1----:R-:W1:Y:S01]  /*0800*/  S2UR UR5, SR_CgaCtaId ;  /* 0x00000000000579c3 */ /* 0x002e620000008800 */
        /* <DEDUP_REMOVED lines=8> */
[----:B-1----:R2:W1:Y:S01]  /*0890*/  SYNCS.EXCH.64 URZ, [UR5+0x70], UR6 ;  /* 0x0000700605ff75b2 */ /* 0x0024620008000100 */
[----:B------:R2:W1:Y:S02]  /*08a0*/  SYNCS.EXCH.64 URZ, [UR5+0x78], UR6 ;  /* 0x0000780605ff75b2 */ /* 0x0004640008000100 */
[----:B--2---:R-:W-:Y:S01]  /*08b0*/  NOP ;  /* 0x0000000000007918 */ /* 0x004fe20000000000 */
.L_x_11:
[----:B------:R-:W2:Y:S01]  /*08c0*/  SHFL.IDX PT, R2, R104, RZ, 0x1f ;  /* 0x00001fff68027589 */ /* 0x000ea200000e0000 */
[----:B------:R-:W-:Y:S01]  /*08d0*/  NOP ;  /* 0x0000000000007918 */ /* 0x000fe20000000000 */
[----:B--2---:R-:W-:-:S13]  /*08e0*/  ISETP.NE.AND P0, PT, R2, 0x4, PT ;  /* 0x000000040200780c */ /* 0x004fda0003f05270 */
[----:B------:R-:W-:Y:S05]  /*08f0*/  @P0 BRA `(.L_x_12) ;  /* 0x00000000004c0947 */ /* 0x000fea0003800000 */
[----:B-1----:R-:W1:Y:S01]  /*0900*/  S2UR UR5, SR_CgaCtaId ;  /* 0x00000000000579c3 */ /* 0x002e620000008800 */
[----:B------:R-:W-:Y:S01]  /*0910*/  UMOV UR7, 0x100 ;  /* 0x0000010000077882 */ /* 0x000fe20000000000 */
[----:B------:R-:W-:Y:S01]  /*0920*/  UMOV UR6, 0x400 ;  /* 0x0000040000067882 */ /* 0x000fe20000000000 */
[----:B------:R-:W-:Y:S01]  /*0930*/  USEL UR7, UR7, 0xe0, UP2 ;  /* 0x000000e007077887 */ /* 0x000fe20009000000 */
[----:B------:R-:W-:Y:S01]  /*0940*/  UMOV UR4, 0x1 ;  /* 0x0000000100047882 */ /* 0x000fe20000000000 */
[----:B------:R-:W-:Y:S01]  /*0950*/  ELECT P0, URZ, PT ;  /* 0x0000000000ff782f */ /* 0x000fe20003800000 */
[----:B------:R-:W-:-:S04]  /*0960*/  UIADD3 UR10, UPT, UPT, -UR4, 0x100000, URZ ;  /* 0x00100000040a7890 */ /* 0x000fc8000fffe1ff */
[----:B------:R-:W-:Y:S02]  /*0970*/  USHF.L.U32 UR11, UR10, 0xb, URZ ;  /* 0x0000000b0a0b7899 */ /* 0x000fe400080006ff */
[----:B------:R-:W-:Y:S02]  /*0980*/  USHF.L.U32 UR10, UR10, 0x1, URZ ;  /* 0x000000010a0a7899 */ /* 0x000fe400080006ff */
[----:B-1----:R-:W-:Y:S02]  /*0990*/  ULEA UR5, UR5, UR6, 0x18 ;  /* 0x0000000605057291 */ /* 0x002fe4000f8ec0ff */
[----:B------:R-:W-:-:S04]  /*09a0*/  UIADD3 UR6, UPT, UPT, -UR7, 0x100000, URZ ;  /* 0x0010000007067890 */ /* 0x000fc8000fffe1ff */
[----:B------:R-:W-:Y:S02]  /*09b0*/  USHF.L.U32 UR7, UR6, 0xb, URZ ;  /* 0x0000000b06077899 */ /* 0x000fe400080006ff */
[----:B------:R-:W-:Y:S01]  /*09c0*/  USHF.L.U32 UR6, UR6, 0x1, URZ ;  /* 0x0000000106067899 */ /* 0x000fe200080006ff */
[----:B------:R-:W1:Y:S03]  /*09d0*/  FENCE.VIEW.ASYNC.S ;  /* 0x00000000000073c6 */ /* 0x000e660000000000 */
[----:B-1----:R2:W1:Y:S08]  /*09e0*/  SYNCS.EXCH.64 URZ, [UR5+0x80], UR10 ;  /* 0x0000800a05ff75b2 */ /* 0x0024700008000100 */
[----:B------:R2:W1:Y:S01]  /*09f0*/  SYNCS.EXCH.64 URZ, [UR5+0x90], UR6 ;  /* 0x0000900605ff75b2 */ /* 0x0004620008000100 */
[----:B------:R2:W1:Y:S01]  /*0a00*/  SYNCS.EXCH.64 URZ, [UR5+0x88], UR10 ;  /* 0x0000880a05ff75b2 */ /* 0x0004620008000100 */
[----:B------:R2:W1:Y:S02]  /*0a10*/  SYNCS.EXCH.64 URZ, [UR5+0x98], UR6 ;  /* 0x0000980605ff75b2 */ /* 0x0004640008000100 */
[----:B--2---:R-:W-:Y:S01]  /*0a20*/  NOP ;  /* 0x0000000000007918 */ /* 0x004fe20000000000 */
.L_x_12:
        /* <DEDUP_REMOVED lines=18> */
[----:B------:R2:W1:Y:S01]  /*0b50*/  SYNCS.EXCH.64 URZ, [UR6+0xc0], UR4 ;  /* 0x0000c00406ff75b2 */ /* 0x0004620008000100 */
[----:B------:R2:W1:Y:S01]  /*0b60*/  SYNCS.EXCH.64 URZ, [UR6+0xa8], UR10 ;  /* 0x0000a80a06ff75b2 */ /* 0x0004620008000100 */
[----:B------:R2:W1:Y:S01]  /*0b70*/  SYNCS.EXCH.64 URZ, [UR6+0xc8], UR4 ;  /* 0x0000c80406ff75b2 */ /* 0x0004620008000100 */
[----:B------:R2:W1:Y:S01]  /*0b80*/  SYNCS.EXCH.64 URZ, [UR6+0xb0], UR10 ;  /* 0x0000b00a06ff75b2 */ /* 0x0004620008000100 */
[----:B------:R2:W1:Y:S01]  /*0b90*/  SYNCS.EXCH.64 URZ, [UR6+0xd0], UR4 ;  /* 0x0000d00406ff75b2 */ /* 0x0004620008000100 */
[----:B------:R2:W1:Y:S01]  /*0ba0*/  SYNCS.EXCH.64 URZ, [UR6+0xb8], UR10 ;  /* 0x0000b80a06ff75b2 */ /* 0x0004620008000100 */
[----:B------:R2:W1:Y:S02]  /*0bb0*/  SYNCS.EXCH.64 URZ, [UR6+0xd8], UR4 ;  /* 0x0000d80406ff75b2 */ /* 0x0004640008000100 */
[----:B--2---:R-:W-:Y:S01]  /*0bc0*/  NOP ;  /* 0x0000000000007918 */ /* 0x004fe20000000000 */
.L_x_13:
        /* <DEDUP_REMOVED lines=14> */
[----:B------:R2:W1:Y:S01]  /*0cb0*/  SYNCS.EXCH.64 URZ, [UR5+0xf0], UR6 ;  /* 0x0000f00605ff75b2 */ /* 0x0004620008000100 */
[----:B------:R2:W1:Y:S01]  /*0cc0*/  SYNCS.EXCH.64 URZ, [UR5+0xe8], UR6 ;  /* 0x0000e80605ff75b2 */ /* 0x0004620008000100 */
[----:B------:R2:W1:Y:S02]  /*0cd0*/  SYNCS.EXCH.64 URZ, [UR5+0xf8], UR6 ;  /* 0x0000f80605ff75b2 */ /* 0x0004640008000100 */
[----:B--2---:R-:W-:Y:S01]  /*0ce0*/  NOP ;  /* 0x0000000000007918 */ /* 0x004fe20000000000 */
.L_x_14:
[----:B-1----:R-:W1:Y:S01]  /*0cf0*/  S2UR UR5, SR_CTAID.X ;  /* 0x00000000000579c3 */ /* 0x002e620000002500 */
[----:B------:R-:W-:-:S05]  /*0d00*/  CS2R.32 R97, SR_CgaSize ;  /* 0x0000000000617805 */ /* 0x000fca0000008a00 */
[----:B------:R-:W-:-:S05]  /*0d10*/  IMAD R97, R97, -0xa0, RZ ;  /* 0xffffff6061617824 */ /* 0x000fca00078e02ff */
[----:B------:R-:W-:-:S14]  /*0d20*/  R2UR UR7, R97 ;  /* 0x00000000610772ca */ /* 0x000fdc00000e0000 */
[----:B------:R-:W2:Y:S01]  /*0d30*/  LDCU UR7, c[0x0][UR7+0x2b0] ;  /* 0x00005600070777ac */ /* 0x000ea20008000800 */
[----:B------:R-:W-:Y:S01]  /*0d40*/  NOP ;  /* 0x0000000000007918 */ /* 0x000fe20000000000 */
[----:B------:R-:W-:-:S05]  /*0d50*/  CS2R.32 R97, SR_CgaSize ;  /* 0x0000000000617805 */ /* 0x000fca0000008a00 */
[----:B------:R-:W-:-:S05]  /*0d60*/  IMAD R97, R97, -0xa0, RZ ;  /* 0xffffff6061617824 */ /* 0x000fca00078e02ff */
[----:B------:R-:W-:-:S14]  /*0d70*/  R2UR UR6, R97 ;  /* 0x00000000610672ca */ /* 0x000fdc00000e0000 */
[----:B------:R-:W3:Y:S01]  /*0d80*/  LDCU UR6, c[0x0][UR6+0x2b4] ;  /* 0x00005680060677ac */ /* 0x000ee20008000800 */
[----:B------:R-:W4:Y:S08]  /*0d90*/  S2UR UR4, SR_CTAID.Y ;  /* 0x00000000000479c3 */ /* 0x000f300000002600 */
[----:B------:R-:W3:Y:S01]  /*0da0*/  LDC R9, c[0x0][0xb24] ;  /* 0x0002c900ff097b82 */ /* 0x000ee20000000800 */
[----:B-1----:R-:W-:-:S02]  /*0db0*/  I2FP.F32.U32 R5, UR5 ;  /* 0x0000000500057c45 */ /* 0x002fc40008201000 */
[----:B------:R-:W-:-:S05]  /*0dc0*/  CS2R.32 R3, SR_CgaSize ;  /* 0x0000000000037805 */ /* 0x000fca0000008a00 */
[----:B------:R-:W-:-:S06]  /*0dd0*/  IMAD R3, R3, -0xa0, RZ ;  /* 0xffffff6003037824 */ /* 0x000fcc00078e02ff */
[----:B------:R-:W1:Y:S01]  /*0de0*/  LDC R3, c[0x0][R3+0x2a0] ;  /* 0x0000a80003037b82 */ /* 0x000e620000000800 */
[----:B------:R-:W-:Y:S01]  /*0df0*/  MOV R97, UR5 ;  /* 0x0000000500617c02 */ /* 0x000fe20008000f00 */
[----:B--2---:R-:W-:Y:S01]  /*0e00*/  FMUL R5, R5, UR7 ;  /* 0x0000000705057c20 */ /* 0x004fe20008400000 */
[----:B----4-:R-:W-:Y:S02]  /*0e10*/  I2FP.F32.U32 R4, UR4 ;  /* 0x0000000400047c45 */ /* 0x010fe40008201000 */
[----:B------:R-:W-:-:S05]  /*0e20*/  CS2R.32 R2, SR_CgaSize ;  /* 0x0000000000027805 */ /* 0x000fca0000008a00 */
[----:B------:R-:W-:-:S06]  /*0e30*/  IMAD R2, R2, -0xa0, RZ ;  /* 0xffffff6002027824 */ /* 0x000fcc00078e02ff */
[----:B------:R-:W2:Y:S01]  /*0e40*/  LDC R2, c[0x0][R2+0x2a4] ;  /* 0x0000a90002027b82 */ /* 0x000ea20000000800 */
[----:B------:R-:W4:Y:S01]  /*0e50*/  F2I.U32.TRUNC.NTZ R90, R5 ;  /* 0x00000005005a7305 */ /* 0x000f22000020f000 */
[----:B------:R-:W-:Y:S01]  /*0e60*/  MOV R91, UR4 ;  /* 0x00000004005b7c02 */ /* 0x000fe20008000f00 */
[----:B---3--:R-:W-:-:S05]  /*0e70*/  FMUL R4, R4, UR6 ;  /* 0x0000000604047c20 */ /* 0x008fca0008400000 */
[----:B------:R-:W-:Y:S01]  /*0e80*/  BAR.SYNC.DEFER_BLOCKING 0x0 ;  /* 0x0000000000007b1d */ /* 0x000fe20000010000 */
[----:B------:R-:W-:-:S05]  /*0e90*/  ISETP.GE.AND P0, PT, R9, 0x1, PT ;  /* 0x000000010900780c */ /* 0x000fca0003f06270 */
[----:B------:R-:W3:Y:S02]  /*0ea0*/  F2I.U32.TRUNC.NTZ R79, R4 ;  /* 0x00000004004f7305 */ /* 0x000ee4000020f000 */
[----:B------:R-:W2:Y:S01]  /*0eb0*/  S2UR UR36, SR_CTAID.Z ;  /* 0x00000000002479c3 */ /* 0x000ea20000002700 */
[----:B----4-:R-:W-:-:S05]  /*0ec0*/  IADD3 R90, PT, PT, -R90, RZ, RZ ;  /* 0x000000ff5a5a7210 */ /* 0x010fca0007ffe1ff */
[----:B-1----:R-:W-:Y:S01]  /*0ed0*/  IMAD R90, R3, R90, UR5 ;  /* 0x00000005035a7e24 */ /* 0x002fe2000f8e025a */
[----:B---3--:R-:W-:-:S05]  /*0ee0*/  IADD3 R79, PT, PT, -R79, RZ, RZ ;  /* 0x000000ff4f4f7210 */ /* 0x008fca0007ffe1ff */
[----:B--2---:R-:W-:Y:S01]  /*0ef0*/  IMAD R79, R2, R79, UR4 ;  /* 0x00000004024f7e24 */ /* 0x004fe2000f8e024f */
[----:B------:R-:W-:Y:S06]  /*0f00*/  @!P0 BRA `(.L_x_15) ;  /* 0x0000000000b88947 */ /* 0x000fec0003800000 */
[----:B------:R-:W1:Y:S01]  /*0f10*/  LDC.64 R4, c[0x0][0xb18] ;  /* 0x0002c600ff047b82 */ /* 0x000e620000000a00 */
[----:B------:R-:W-:-:S07]  /*0f20*/  ISETP.NE.AND P0, PT, R9, 0x1, PT ;  /* 0x000000010900780c */ /* 0x000fce0003f05270 */
[----:B------:R-:W2:Y:S08]  /*0f30*/  LDC R10, c[0x0][0xb0c] ;  /* 0x0002c300ff0a7b82 */ /* 0x000eb00000000800 */
[----:B------:R-:W3:Y:S08]  /*0f40*/  LDC R11, c[0x0][0x370] ;  /* 0x0000dc00ff0b7b82 */ /* 0x000ef00000000800 */
[----:B------:R-:W4:Y:S01]  /*0f50*/  LDC R12, c[0x0][0x374] ;  /* 0x0000dd00ff0c7b82 */ /* 0x000f220000000800 */
[----:B-1----:R-:W-:-:S07]  /*0f60*/  ISETP.NE.AND P1, PT, R4, 0x1, PT ;  /* 0x000000010400780c */ /* 0x002fce0003f25270 */
[----:B------:R-:W3:Y:S01]  /*0f70*/  LDC.64 R6, c[0x0][0xb10] ;  /* 0x0002c400ff067b82 */ /* 0x000ee20000000a00 */
[----:B--2---:R-:W-:-:S07]  /*0f80*/  ISETP.NE.AND P2, PT, R10, 0x1, PT ;  /* 0x000000010a00780c */ /* 0x004fce0003f45270 */
[----:B------:R-:W1:Y:S08]  /*0f90*/  LDC R8, c[0x0][0xb20] ;  /* 0x0002c800ff087b82 */ /* 0x000e700000000800 */
[----:B------:R-:W2:Y:S01]  /*0fa0*/  LDC.64 R2, c[0x0][0xb28] ;  /* 0x0002ca00ff027b82 */ /* 0x000ea20000000a00 */
[----:B----4-:R-:W-:-:S04]  /*0fb0*/  IMAD.HI.U32 R13, R12, R5, RZ ;  /* 0x000000050c0d7227 */ /* 0x010fc800078e00ff */
[----:B------:R-:W-:-:S04]  /*0fc0*/  IMAD.HI.U32 R5, R91, R5, RZ ;  /* 0x000000055b057227 */ /* 0x000fc800078e00ff */
[----:B---3--:R-:W-:-:S04]  /*0fd0*/  IMAD.HI.U32 R14, R11, R6, RZ ;  /* 0x000000060b0e7227 */ /* 0x008fc800078e00ff */
[----:B------:R-:W-:Y:S01]  /*0fe0*/  IMAD.HI.U32 R16, R97, R6, RZ ;  /* 0x0000000661107227 */ /* 0x000fe200078e00ff */
[-C--:B------:R-:W-:Y:S02]  /*0ff0*/  @P2 SHF.R.U32.HI R11, RZ, R7.reuse, R14 ;  /* 0x00000007ff0b2219 */ /* 0x080fe4000001160e */
[-C--:B-1----:R-:W-:Y:S02]  /*1000*/  @P1 SHF.R.U32.HI R12, RZ, R8.reuse, R13 ;  /* 0x00000008ff0c1219 */ /* 0x082fe4000001160d */
[----:B------:R-:W-:Y:S02]  /*1010*/  SHF.R.U32.HI R8, RZ, R8, R5 ;  /* 0x00000008ff087219 */ /* 0x000fe40000011605 */
[----:B------:R-:W-:Y:S02]  /*1020*/  SHF.R.U32.HI R16, RZ, R7, R16 ;  /* 0x00000007ff107219 */ /* 0x000fe40000011610 */
[----:B------:R-:W-:Y:S01]  /*1030*/  SEL R5, R91, R8, !P1 ;  /* 0x000000085b057207 */ /* 0x000fe20004800000 */
[----:B--2---:R-:W-:Y:S01]  /*1040*/  IMAD.HI.U32 R14, R12, R2, RZ ;  /* 0x000000020c0e7227 */ /* 0x004fe200078e00ff */
[----:B------:R-:W-:-:S03]  /*1050*/  SEL R7, R97, R16, !P2 ;  /* 0x0000001061077207 */ /* 0x000fc60005000000 */
[----:B------:R-:W-:Y:S01]  /*1060*/  IMAD.HI.U32 R6, R11, R2, RZ ;  /* 0x000000020b067227 */ /* 0x000fe200078e00ff */
[----:B------:R-:W-:-:S04]  /*1070*/  @P0 SHF.R.U32.HI R12, RZ, R3, R14 ;  /* 0x00000003ff0c0219 */ /* 0x000fc8000001160e */
[----:B------:R-:W-:Y:S01]  /*1080*/  @P0 SHF.R.U32.HI R11, RZ, R3, R6 ;  /* 0x00000003ff0b0219 */ /* 0x000fe20000011606 */
[----:B------:R-:W-:-:S04]  /*1090*/  IMAD R12, R12, R9, RZ ;  /* 0x000000090c0c7224 */ /* 0x000fc800078e02ff */
[----:B------:R-:W-:Y:S01]  /*10a0*/  IMAD R6, R11, R9, RZ ;  /* 0x000000090b067224 */ /* 0x000fe200078e02ff */
[----:B------:R-:W-:-:S04]  /*10b0*/  ISETP.GE.AND P1, PT, R5, R12, PT ;  /* 0x0000000c0500720c */ /* 0x000fc80003f26270 */
[----:B------:R-:W-:Y:S01]  /*10c0*/  ISETP.GE.OR P1, PT, R7, R6, P1 ;  /* 0x000000060700720c */ /* 0x000fe20000f26670 */
[----:B------:R-:W-:-:S05]  /*10d0*/  IMAD.HI.U32 R6, R5, R2, RZ ;  /* 0x0000000205067227 */ /* 0x000fca00078e00ff */
[----:B------:R-:W-:-:S04]  /*10e0*/  SHF.R.U32.HI R6, RZ, R3, R6 ;  /* 0x00000003ff067219 */ /* 0x000fc80000011606 */
[----:B------:R-:W-:-:S03]  /*10f0*/  SEL R6, R5, R6, !P0 ;  /* 0x0000000605067207 */ /* 0x000fc60004000000 */
[----:B------:R-:W-:Y:S01]  /*1100*/  @!P1 IMAD.HI.U32 R8, R7, R2, RZ ;  /* 0x0000000207089227 */ /* 0x000fe200078e00ff */
[----:B------:R-:W-:-:S04]  /*1110*/  IADD3 R2, PT, PT, -R6, RZ, RZ ;  /* 0x000000ff06027210 */ /* 0x000fc80007ffe1ff */
[----:B------:R-:W-:Y:S01]  /*1120*/  @!P1 SHF.R.U32.HI R8, RZ, R3, R8 ;  /* 0x00000003ff089219 */ /* 0x000fe20000011608 */
[----:B------:R-:W-:-:S03]  /*1130*/  IMAD R2, R9, R2, R5 ;  /* 0x0000000209027224 */ /* 0x000fc600078e0205 */
[----:B------:R-:W-:Y:S02]  /*1140*/  @!P1 SEL R3, R7, R8, !P0 ;  /* 0x0000000807039207 */ /* 0x000fe40004000000 */
[----:B------:R-:W-:-:S03]  /*1150*/  IADD3 R8, PT, PT, -R5, RZ, RZ ;  /* 0x000000ff05087210 */ /* 0x000fc60007ffe1ff */
[--C-:B------:R-:W-:Y:S02]  /*1160*/  @!P1 IMAD.IADD R6, R6, 0x1, -R3.reuse ;  /* 0x0000000106069824 */ /* 0x100fe400078e0a03 */
[----:B------:R-:W-:Y:S01]  /*1170*/  @!P1 IMAD R3, R2, R11, R3 ;  /* 0x0000000b02039224 */ /* 0x000fe200078e0203 */
[----:B------:R-:W-:Y:S01]  /*1180*/  IADD3 R2, PT, PT, -R7, RZ, RZ ;  /* 0x000000ff07027210 */ /* 0x000fe20007ffe1ff */
[----:B------:R-:W-:Y:S02]  /*1190*/  @!P1 IMAD R5, R6, R9, R7 ;  /* 0x0000000906059224 */ /* 0x000fe400078e0207 */
[----:B------:R-:W-:Y:S02]  /*11a0*/  IMAD R8, R4, R8, R91 ;  /* 0x0000000804087224 */ /* 0x000fe400078e025b */
[----:B------:R-:W-:Y:S02]  /*11b0*/  @!P1 IMAD.MOV.U32 R7, RZ, RZ, R3 ;  /* 0x000000ffff079224 */ /* 0x000fe400078e0003 */
[----:B------:R-:W-:-:S02]  /*11c0*/  IMAD R2, R10, R2, R97 ;  /* 0x000000020a027224 */ /* 0x000fc400078e0261 */
[----:B------:R-:W-:Y:S02]  /*11d0*/  IMAD R91, R5, R4, R8 ;  /* 0x00000004055b7224 */ /* 0x000fe400078e0208 */
[----:B------:R-:W-:Y:S02]  /*11e0*/  IMAD R97, R7, R10, R2 ;  /* 0x0000000a07617224 */ /* 0x000fe400078e0202 */
.L_x_15:
[----:B------:R-:W1:Y:S01]  /*11f0*/  LDCU UR4, c[0x0][0xb30] ;  /* 0x00016600ff0477ac */ /* 0x000e620008000800 */
[----:B------:R-:W2:Y:S08]  /*1200*/  S2UR UR37, SR_CgaCtaId ;  /* 0x00000000002579c3 */ /* 0x000eb00000008800 */
[----:B------:R-:W3:Y:S01]  /*1210*/  LDC R40, c[0x0][0xb24] ;  /* 0x0002c900ff287b82 */ /* 0x000ee20000000800 */
[----:B-1----:R-:W-:-:S09]  /*1220*/  UISETP.NE.AND UP1, UPT, UR4, 0x1, UPT ;  /* 0x000000010400788c */ /* 0x002fd2000bf25270 */
[----:B--2---:R-:W-:Y:S05]  /*1230*/  BRA.U UP1, `(.L_x_16) ;  /* 0x0000000101407547 */ /* 0x004fea000b800000 */
[----:B------:R-:W1:Y:S08]  /*1240*/  LDC.64 R4, c[0x0][0xb10] ;  /* 0x0002c400ff047b82 */ /* 0x000e700000000a00 */
[----:B------:R-:W2:Y:S08]  /*1250*/  LDC.64 R2, c[0x0][0xb18] ;  /* 0x0002c600ff027b82 */ /* 0x000eb00000000a00 */
[----:B------:R-:W4:Y:S08]  /*1260*/  LDC R6, c[0x0][0xb20] ;  /* 0x0002c800ff067b82 */ /* 0x000f300000000800 */
[----:B------:R-:W3:Y:S01]  /*1270*/  LDC R8, c[0x0][0xb0c] ;  /* 0x0002c300ff087b82 */ /* 0x000ee20000000800 */
[----:B-1----:R-:W-:-:S05]  /*1280*/  IMAD.HI.U32 R4, R97, R4, RZ ;  /* 0x0000000461047227 */ /* 0x002fca00078e00ff */
[----:B------:R-:W-:Y:S01]  /*1290*/  SHF.R.U32.HI R4, RZ, R5, R4 ;  /* 0x00000005ff047219 */ /* 0x000fe20000011604 */
[----:B--2---:R-:W-:Y:S01]  /*12a0*/  IMAD.HI.U32 R3, R91, R3, RZ ;  /* 0x000000035b037227 */ /* 0x004fe200078e00ff */
[----:B------:R-:W-:-:S04]  /*12b0*/  ISETP.NE.AND P0, PT, R2, 0x1, PT ;  /* 0x000000010200780c */ /* 0x000fc80003f05270 */
[----:B----4-:R-:W-:-:S04]  /*12c0*/  SHF.R.U32.HI R6, RZ, R6, R3 ;  /* 0x00000006ff067219 */ /* 0x010fc80000011603 */
[----:B------:R-:W-:Y:S02]  /*12d0*/  SEL R3, R91, R6, !P0 ;  /* 0x000000065b037207 */ /* 0x000fe40004000000 */
[----:B---3--:R-:W-:-:S04]  /*12e0*/  ISETP.NE.AND P1, PT, R8, 0x1, PT ;  /* 0x000000010800780c */ /* 0x008fc80003f25270 */
[----:B------:R-:W-:-:S05]  /*12f0*/  SEL R4, R97, R4, !P1 ;  /* 0x0000000461047207 */ /* 0x000fca0004800000 */
[----:B------:R-:W-:Y:S02]  /*1300*/  IMAD.IADD R5, R3, 0x1, -R4 ;  /* 0x0000000103057824 */ /* 0x000fe400078e0a04 */
[----:B------:R-:W-:Y:S02]  /*1310*/  IMAD.IADD R3, R4, 0x1, -R3 ;  /* 0x0000000104037824 */ /* 0x000fe400078e0a03 */
[----:B------:R-:W-:Y:S02]  /*1320*/  IMAD R97, R5, R8, R97 ;  /* 0x0000000805617224 */ /* 0x000fe400078e0261 */
[----:B------:R-:W-:-:S07]  /*1330*/  IMAD R91, R3, R2, R91 ;  /* 0x00000002035b7224 */ /* 0x000fce00078e025b */
.L_x_16:
[----:B------:R-:W-:Y:S01]  /*1340*/  BAR.SYNC.DEFER_BLOCKING 0x0 ;  /* 0x0000000000007b1d */ /* 0x000fe20000010000 */
[----:B------:R-:W-:Y:S01]  /*1350*/  UISETP.NE.AND UP1, UPT, UR8, 0x2, UPT ;  /* 0x000000020800788c */ /* 0x000fe2000bf25270 */
[----:B------:R-:W-:Y:S02]  /*1360*/  ISETP.NE.OR P5, PT, R0, 0x2, !P5 ;  /* 0x000000020000780c */ /* 0x000fe40006fa5670 */
[----:B------:R-:W-:-:S06]  /*1370*/  LOP3.LUT R2, R101, 0x1f, RZ, 0xc0, !PT ;  /* 0x0000001f65027812 */ /* 0x000fcc00078ec0ff */
[----:B------:R-:W-:Y:S05]  /*1380*/  BRA.U UP1, `(.L_x_17) ;  /* 0x00000011019c7547 */ /* 0x000fea000b800000 */
[----:B------:R-:W1:Y:S01]  /*1390*/  LDCU UR13, c[0x0][0x38c] ;  /* 0x00007180ff0d77ac */ /* 0x000e620008000800 */
[----:B------:R-:W2:Y:S01]  /*13a0*/  LDC R9, c[0x0][0x370] ;  /* 0x0000dc00ff097b82 */ /* 0x000ea20000000800 */
[----:B------:R-:W-:Y:S01]  /*13b0*/  PLOP3.LUT P1, PT, PT, PT, UP2, 0x80, 0x8 ;  /* 0x000000000008781c */ /* 0x000fe20003f2f028 */
[----:B------:R-:W-:Y:S01]  /*13c0*/  IMAD.MOV.U32 R15, RZ, RZ, 0x1 ;  /* 0x00000001ff0f7424 */ /* 0x000fe200078e00ff */
[----:B------:R-:W-:Y:S01]  /*13d0*/  ISETP.EQ.OR P4, PT, R2, RZ, P5 ;  /* 0x000000ff0200720c */ /* 0x000fe20002f82670 */
[----:B------:R-:W-:Y:S01]  /*13e0*/  IMAD.MOV.U32 R14, RZ, RZ, RZ ;  /* 0x000000ffff0e7224 */ /* 0x000fe200078e00ff */
[----:B------:R-:W-:Y:S02]  /*13f0*/  PLOP3.LUT P1, PT, P1, PT, PT, 0x8, 0x80 ;  /* 0x000000000080781c */ /* 0x000fe40000f2e170 */
[----:B------:R-:W-:Y:S01]  /*1400*/  CS2R R12, SRZ ;  /* 0x00000000000c7805 */ /* 0x000fe2000001ff00 */
[----:B------:R-:W-:Y:S01]  /*1410*/  IMAD.MOV.U32 R10, RZ, RZ, 0x1 ;  /* 0x00000001ff0a7424 */ /* 0x000fe200078e00ff */
[----:B------:R-:W4:Y:S01]  /*1420*/  LDC R0, c[0x0][0x374] ;  /* 0x0000dd00ff007b82 */ /* 0x000f220000000800 */
[----:B------:R-:W2:Y:S01]  /*1430*/  LDCU.64 UR22, c[0x0][0x348] ;  /* 0x00006900ff1677ac */ /* 0x000ea20008000a00 */
[----:B------:R-:W-:Y:S01]  /*1440*/  UMOV UR6, URZ ;  /* 0x000000ff00067c82 */ /* 0x000fe20008000000 */
[----:B-1----:R-:W-:-:S04]  /*1450*/  UIADD3 UR5, UPT, UPT, UR13, 0x1f, URZ ;  /* 0x0000001f0d057890 */ /* 0x002fc8000fffe0ff */
[----:B------:R-:W-:-:S04]  /*1460*/  USHF.R.S32.HI UR4, URZ, 0x1f, UR5 ;  /* 0x0000001fff047899 */ /* 0x000fc80008011405 */
[----:B------:R-:W-:-:S04]  /*1470*/  ULEA.HI UR4, UR4, UR5, URZ, 0x5 ;  /* 0x0000000504047291 */ /* 0x000fc8000f8f28ff */
[----:B------:R-:W-:Y:S02]  /*1480*/  USHF.R.S32.HI UR15, URZ, 0x5, UR4 ;  /* 0x00000005ff0f7899 */ /* 0x000fe40008011404 */
[----:B------:R-:W-:Y:S02]  /*1490*/  UIADD3 UR4, UPT, UPT, UR13, -0x1, URZ ;  /* 0xffffffff0d047890 */ /* 0x000fe4000fffe0ff */
[----:B------:R-:W-:Y:S02]  /*14a0*/  UISETP.LT.U32.AND UP0, UPT, UR15, 0x6, UPT ;  /* 0x000000060f00788c */ /* 0x000fe4000bf01070 */
[----:B------:R-:W-:Y:S02]  /*14b0*/  UISETP.GE.U32.AND UP1, UPT, UR4, -0x3f, UPT ;  /* 0xffffffc10400788c */ /* 0x000fe4000bf26070 */
[----:B------:R-:W-:Y:S02]  /*14c0*/  USEL UR14, UR15, 0x6, UP0 ;  /* 0x000000060f0e7887 */ /* 0x000fe40008000000 */
[----:B------:R-:W-:-:S02]  /*14d0*/  UIADD3 UR13, UPT, UPT, UR13, 0x3e, URZ ;  /* 0x0000003e0d0d7890 */ /* 0x000fc4000fffe0ff */
[----:B------:R-:W-:Y:S02]  /*14e0*/  UIADD3 UR5, UPT, UPT, UR14, -0x1, URZ ;  /* 0xffffffff0e057890 */ /* 0x000fe4000fffe0ff */
[----:B------:R-:W-:-:S03]  /*14f0*/  UIADD3 UR7, UPT, UPT, UR15, -UR14, URZ ;  /* 0x8000000e0f077290 */ /* 0x000fc6000fffe0ff */
[----:B------:R-:W-:-:S04]  /*1500*/  @UP1 UIADD3 UR5, UPT, UPT, UR14, URZ, URZ ;  /* 0x000000ff0e051290 */ /* 0x000fc8000fffe0ff */
[----:B--2---:R-:W-:-:S12]  /*1510*/  UIADD3 UR5, UPT, UPT, UR5, 0x1, URZ ;  /* 0x0000000105057890 */ /* 0x004fd8000fffe0ff */
.L_x_35:
[----:B------:R-:W-:Y:S01]  /*1520*/  UISETP.NE.AND UP0, UPT, UR37, URZ, UPT ;  /* 0x000000ff2500728c */ /* 0x000fe2000bf05270 */
[----:B------:R-:W1:Y:S08]  /*1530*/  S2UR UR37, SR_CgaCtaId ;  /* 0x00000000002579c3 */ /* 0x000e700000008800 */
[----:B------:R-:W-:Y:S05]  /*1540*/  BRA.U UP0, `(.L_x_18) ;  /* 0x0000000100347547 */ /* 0x000fea000b800000 */
[----:B------:R-:W2:Y:S01]  /*1550*/  S2R R2, SR_CgaCtaId ;  /* 0x0000000000027919 */ /* 0x000ea20000008800 */
[----:B------:R-:W-:-:S04]  /*1560*/  MOV R3, 0x400 ;  /* 0x0000040000037802 */ /* 0x000fc80000000f00 */
[----:B--2---:R-:W-:Y:S02]  /*1570*/  LEA R3, R2, R3, 0x18 ;  /* 0x0000000302037211 */ /* 0x004fe400078ec0ff */
[----:B------:R-:W-:-:S03]  /*1580*/  SHF.L.U32 R2, R10, 0x1f, RZ ;  /* 0x0000001f0a027819 */ /* 0x000fc600000006ff */
[----:B------:R-:W-:-:S04]  /*1590*/  IMAD R3, R12, 0x8, R3 ;  /* 0x000000080c037824 */ /* 0x000fc800078e0203 */
[----:B------:R-:W2:Y:S02]  /*15a0*/  SYNCS.PHASECHK.TRANS64.TRYWAIT P0, [R3+URZ+0xf0], R2 ;  /* 0x0000f002030075a7 */ /* 0x000ea400080011ff */
[----:B--2---:R-:W-:Y:S05]  /*15b0*/  @!P0 BRA `(.L_x_19) ;  /* 0x0000004800ec8947 */ /* 0x004fea0003800000 */
.L_x_97:
[----:B------:R-:W-:Y:S01]  /*15c0*/  VIADD R12, R12, 0x1 ;  /* 0x000000010c0c7836 */ /* 0x000fe20000000000 */
[----:B------:R2:W-:Y:S04]  /*15d0*/  SYNCS.ARRIVE.TRANS64.A1T0 RZ, [R3+URZ+0xe0], RZ ;  /* 0x0000e0ff03ff79a7 */ /* 0x0005e800081000ff */
[----:B------:R-:W-:-:S04]  /*15e0*/  ISETP.NE.AND P0, PT, R12, 0x2, PT ;  /* 0x000000020c00780c */ /* 0x000fc80003f05270 */
[----:B------:R-:W-:Y:S02]  /*15f0*/  SEL R12, R12, RZ, P0 ;  /* 0x000000ff0c0c7207 */ /* 0x000fe40000000000 */
[----:B--2---:R-:W-:-:S04]  /*1600*/  SEL R3, RZ, 0x1, P0 ;  /* 0x00000001ff037807 */ /* 0x004fc80000000000 */
[----:B------:R-:W-:-:S07]  /*1610*/  LOP3.LUT R10, R10, R3, RZ, 0x3c, !PT ;  /* 0x000000030a0a7212 */ /* 0x000fce00078e3cff */
.L_x_18:
[----:B------:R-:W-:Y:S01]  /*1620*/  UMOV UR4, 0x400 ;  /* 0x0000040000047882 */ /* 0x000fe20000000000 */
[----:B------:R-:W-:Y:S01]  /*1630*/  SHF.L.U32 R2, R15, 0x1f, RZ ;  /* 0x0000001f0f027819 */ /* 0x000fe200000006ff */
[----:B-1----:R-:W-:Y:S01]  /*1640*/  ULEA UR4, UR37, UR4, 0x18 ;  /* 0x0000000425047291 */ /* 0x002fe2000f8ec0ff */
[----:B------:R-:W-:Y:S01]  /*1650*/  R2UR UR35, R97 ;  /* 0x00000000612372ca */ /* 0x000fe200000e0000 */
[----:B------:R-:W-:Y:S01]  /*1660*/  UISETP.GE.U32.AND UP0, UPT, UR13, 0x3f, UPT ;  /* 0x0000003f0d00788c */ /* 0x000fe2000bf06070 */
[----:B------:R-:W-:Y:S01]  /*1670*/  R2UR UR11, R91 ;  /* 0x000000005b0b72ca */ /* 0x000fe200000e0000 */
[----:B------:R-:W-:Y:S01]  /*1680*/  ULEA UR8, UR6, UR4, 0x3 ;  /* 0x0000000406087291 */ /* 0x000fe2000f8e18ff */
[----:B------:R-:W-:-:S08]  /*1690*/  UMOV UR24, URZ ;  /* 0x000000ff00187c82 */ /* 0x000fd00008000000 */
[----:B------:R1:W2:Y:S01]  /*16a0*/  SYNCS.PHASECHK.TRANS64.TRYWAIT P0, [UR8+0x30], R2 ;  /* 0x00003002ff0075a7 */ /* 0x0002a20008001108 */
[----:B------:R-:W-:Y:S02]  /*16b0*/  USHF.L.U32 UR35, UR35, 0x6, URZ ;  /* 0x0000000623237899 */ /* 0x000fe400080006ff */
[----:B------:R-:W-:Y:S01]  /*16c0*/  USHF.L.U32 UR11, UR11, 0x6, URZ ;  /* 0x000000060b0b7899 */ /* 0x000fe200080006ff */
[----:B------:R-:W-:Y:S11]  /*16d0*/  BRA.U !UP0, `(.L_x_20) ;  /* 0x0000000108a47547 */ /* 0x000ff6000b800000 */
[----:B------:R-:W-:Y:S01]  /*16e0*/  UMOV UR16, URZ ;  /* 0x000000ff00107c82 */ /* 0x000fe20008000000 */
[----:B------:R-:W-:-:S05]  /*16f0*/  UMOV UR17, UR6 ;  /* 0x0000000600117c82 */ /* 0x000fca0008000000 */
.L_x_25:
[----:B-1----:R-:W-:Y:S01]  /*1700*/  ULEA UR33, UR17, UR4, 0x3 ;  /* 0x0000000411217291 */ /* 0x002fe2000f8e18ff */
[----:B--2---:R-:W-:Y:S01]  /*1710*/  @!P5 MOV R3, 0x1000 ;  /* 0x000010000003d802 */ /* 0x004fe20000000f00 */
[----:B--2---:R-:W-:Y:S10]  /*1720*/  @P0 BRA `(.L_x_21) ;  /* 0x00000000000c0947 */ /* 0x004ff40003800000 */
[----:B------:R-:W-:-:S04]  /*1730*/  SHF.L.U32 R5, R15, 0x1f, RZ ;  /* 0x0000001f0f057819 */ /* 0x000fc800000006ff */
[----:B------:R-:W2:Y:S02]  /*1740*/  SYNCS.PHASECHK.TRANS64.TRYWAIT P0, [UR33+0x30], R5 ;  /* 0x00003005ff0075a7 */ /* 0x000ea40008001121 */
[----:B--2---:R-:W-:Y:S05]  /*1750*/  @!P0 BRA `(.L_x_22) ;  /* 0x0000004800988947 */ /* 0x004fea0003800000 */
.L_x_21:
[----:B------:R2:W-:Y:S01]  /*1760*/  @!P5 SYNCS.ARRIVE.TRANS64 RZ, [UR33], R3 ;  /* 0x00000003ffffd9a7 */ /* 0x0005e20008000021 */
[----:B------:R-:W-:Y:S04]  /*1770*/  BSSY.RECONVERGENT B0, `(.L_x_23) ;  /* 0x0000003000007945 */ /* 0x000fe80003800200 */
[----:B------:R-:W-:Y:S05]  /*1780*/  @P4 BRA `(.L_x_24) ;  /* 0x0000000000044947 */ /* 0x000fea0003800000 */
[----:B------:R-:W-:Y:S05]  /*1790*/  BPT.TRAP 0x1 ;  /* 0x000000040000795c */ /* 0x000fea0000300000 */
.L_x_24:
[----:B------:R-:W-:Y:S05]  /*17a0*/  BSYNC.RECONVERGENT B0 ;  /* 0x0000000000007941 */ /* 0x000fea0003800200 */
.L_x_23:
[----:B------:R-:W-:Y:S02]  /*17b0*/  UIADD3 UR6, UPT, UPT, UR17, 0x1, URZ ;  /* 0x0000000111067890 */ /* 0x000fe4000fffe0ff */
[----:B------:R-:W-:Y:S02]  /*17c0*/  UIADD3 UR26, UP1, UPT, UR22, 0x80, URZ ;  /* 0x00000080161a7890 */ /* 0x000fe4000ff3e0ff */
[----:B------:R-:W-:Y:S02]  /*17d0*/  UISETP.NE.AND UP0, UPT, UR6, 0x6, UPT ;  /* 0x000000060600788c */ /* 0x000fe4000bf05270 */
[----:B------:R-:W-:Y:S02]  /*17e0*/  USHF.L.U32 UR34, UR16, 0x5, URZ ;  /* 0x0000000510227899 */ /* 0x000fe400080006ff */
[----:B------:R-:W-:Y:S02]  /*17f0*/  USEL UR9, URZ, 0x1, UP0 ;  /* 0x00000001ff097887 */ /* 0x000fe40008000000 */
[----:B------:R-:W-:-:S02]  /*1800*/  USEL UR6, UR6, URZ, UP0 ;  /* 0x000000ff06067287 */ /* 0x000fc40008000000 */
[----:B------:R-:W-:Y:S02]  /*1810*/  UIADD3 UR20, UP0, UPT, UR22, 0x180, URZ ;  /* 0x0000018016147890 */ /* 0x000fe4000ff1e0ff */
[----:B------:R-:W-:Y:S01]  /*1820*/  ULEA UR8, UR6, UR4, 0x3 ;  /* 0x0000000406087291 */ /* 0x000fe2000f8e18ff */
[----:B------:R-:W-:Y:S01]  /*1830*/  LOP3.LUT R15, R15, UR9, RZ, 0x3c, !PT ;  /* 0x000000090f0f7c12 */ /* 0x000fe2000f8e3cff */
[----:B------:R-:W-:Y:S02]  /*1840*/  UIADD3.X UR27, UPT, UPT, URZ, UR23, URZ, UP1, !UPT ;  /* 0x00000017ff1b7290 */ /* 0x000fe40008ffe4ff */
[----:B------:R-:W-:Y:S01]  /*1850*/  UIADD3.X UR21, UPT, UPT, URZ, UR23, URZ, UP0, !UPT ;  /* 0x00000017ff157290 */ /* 0x000fe200087fe4ff */
[----:B-1----:R-:W-:Y:S01]  /*1860*/  SHF.L.U32 R2, R15, 0x1f, RZ ;  /* 0x0000001f0f027819 */ /* 0x002fe200000006ff */
[----:B------:R-:W-:Y:S01]  /*1870*/  UMOV UR18, 0x0 ;  /* 0x0000000000127882 */ /* 0x000fe20000000000 */
[----:B------:R-:W-:Y:S01]  /*1880*/  UMOV UR19, 0x10000000 ;  /* 0x1000000000137882 */ /* 0x000fe20000000000 */
[----:B------:R-:W-:Y:S01]  /*1890*/  UMOV UR12, UR36 ;  /* 0x00000024000c7c82 */ /* 0x000fe20008000000 */
[----:B------:R1:W1:Y:S01]  /*18a0*/  SYNCS.PHASECHK.TRANS64.TRYWAIT P0, [UR8+0x30], R2 ;  /* 0x00003002ff0075a7 */ /* 0x0002620008001108 */
[----:B------:R-:W-:Y:S01]  /*18b0*/  ULEA UR8, UR17, UR4, 0xb ;  /* 0x0000000411087291 */ /* 0x000fe2000f8e58ff */
[----:B------:R-:W-:Y:S01]  /*18c0*/  UMOV UR9, UR33 ;  /* 0x0000002100097c82 */ /* 0x000fe20008000000 */
[----:B------:R-:W-:-:S02]  /*18d0*/  UMOV UR10, UR34 ;  /* 0x00000022000a7c82 */ /* 0x000fc40008000000 */
[----:B------:R-:W-:Y:S02]  /*18e0*/  UIADD3 UR32, UPT, UPT, UR8, 0x2400, URZ ;  /* 0x0000240008207890 */ /* 0x000fe4000fffe0ff */
[----:B------:R-:W-:Y:S02]  /*18f0*/  UIADD3 UR8, UPT, UPT, UR8, 0x5400, URZ ;  /* 0x0000540008087890 */ /* 0x000fe4000fffe0ff */
[----:B------:R-:W-:Y:S01]  /*1900*/  UIADD3 UR16, UPT, UPT, UR16, 0x1, URZ ;  /* 0x0000000110107890 */ /* 0x000fe2000fffe0ff */
[----:B------:R-:W-:Y:S01]  /*1910*/  UMOV UR24, UR5 ;  /* 0x0000000500187c82 */ /* 0x000fe20008000000 */
[----:B------:R-:W-:Y:S02]  /*1920*/  UMOV UR17, UR6 ;  /* 0x0000000600117c82 */ /* 0x000fe40008000000 */
[----:B------:R-:W-:Y:S01]  /*1930*/  UISETP.NE.AND UP0, UPT, UR16, UR5, UPT ;  /* 0x000000051000728c */ /* 0x000fe2000bf05270 */
[----:B------:R1:W-:Y:S02]  /*1940*/  UTMALDG.3D [UR32], [UR26], desc[UR18] ;  /* 0x000012201a0075b4 */ /* 0x0003e40008011000 */
[----:B------:R1:W-:Y:S06]  /*1950*/  UTMALDG.3D [UR8], [UR20], desc[UR18] ;  /* 0x00001208140075b4 */ /* 0x0003ec0008011000 */
[----:B------:R-:W-:Y:S05]  /*1960*/  BRA.U UP0, `(.L_x_25) ;  /* 0xfffffffd00647547 */ /* 0x000fea000b83ffff */
.L_x_20:
[----:B-1----:R-:W-:Y:S01]  /*1970*/  ULEA UR8, UR6, UR4, 0x3 ;  /* 0x0000000406087291 */ /* 0x002fe2000f8e18ff */
[----:B------:R-:W-:Y:S01]  /*1980*/  SHF.L.U32 R2, R15, 0x1f, RZ ;  /* 0x0000001f0f027819 */ /* 0x000fe200000006ff */
[----:B------:R-:W-:Y:S01]  /*1990*/  @!P1 SYNCS.ARRIVE.TRANS64.A1T0 RZ, [UR4+0x78], RZ ;  /* 0x000078ffffff99a7 */ /* 0x000fe20008100004 */
[----:B------:R-:W-:-:S06]  /*19a0*/  UISETP.GT.AND UP0, UPT, UR15, UR14, UPT ;  /* 0x0000000e0f00728c */ /* 0x000fcc000bf04270 */
[----:B--2---:R1:W2:Y:S03]  /*19b0*/  SYNCS.PHASECHK.TRANS64.TRYWAIT P0, [UR8+0x30], R2 ;  /* 0x00003002ff0075a7 */ /* 0x0042a60008001108 */
[----:B------:R-:W-:Y:S05]  /*19c0*/  BRA.U !UP0, `(.L_x_26) ;  /* 0x0000000108a87547 */ /* 0x000fea000b800000 */
[----:B------:R-:W-:Y:S01]  /*19d0*/  UIADD3 UR21, UPT, UPT, UR7, UR24, URZ ;  /* 0x0000001807157290 */ /* 0x000fe2000fffe0ff */
[----:B------:R-:W-:-:S11]  /*19e0*/  UMOV UR25, UR6 ;  /* 0x0000000600197c82 */ /* 0x000fd60008000000 */
.L_x_31:
[----:B-1----:R-:W-:Y:S01]  /*19f0*/  ULEA UR17, UR25, UR4, 0x3 ;  /* 0x0000000419117291 */ /* 0x002fe2000f8e18ff */
[----:B--2---:R-:W-:Y:S01]  /*1a00*/  @!P5 MOV R3, 0x1000 ;  /* 0x000010000003d802 */ /* 0x004fe20000000f00 */
[----:B--2---:R-:W-:Y:S10]  /*1a10*/  @P0 BRA `(.L_x_27) ;  /* 0x00000000000c0947 */ /* 0x004ff40003800000 */
[----:B------:R-:W-:-:S04]  /*1a20*/  SHF.L.U32 R5, R15, 0x1f, RZ ;  /* 0x0000001f0f057819 */ /* 0x000fc800000006ff */
[----:B------:R-:W2:Y:S02]  /*1a30*/  SYNCS.PHASECHK.TRANS64.TRYWAIT P0, [UR17+0x30], R5 ;  /* 0x00003005ff0075a7 */ /* 0x000ea40008001111 */
[----:B--2---:R-:W-:Y:S05]  /*1a40*/  @!P0 BRA `(.L_x_28) ;  /* 0x0000004400f48947 */ /* 0x004fea0003800000 */
.L_x_27:
[----:B------:R2:W-:Y:S01]  /*1a50*/  @!P5 SYNCS.ARRIVE.TRANS64 RZ, [UR17], R3 ;  /* 0x00000003ffffd9a7 */ /* 0x0005e20008000011 */
[----:B------:R-:W-:Y:S04]  /*1a60*/  BSSY.RECONVERGENT B0, `(.L_x_29) ;  /* 0x0000003000007945 */ /* 0x000fe80003800200 */
[----:B------:R-:W-:Y:S05]  /*1a70*/  @P4 BRA `(.L_x_30) ;  /* 0x0000000000044947 */ /* 0x000fea0003800000 */
[----:B------:R-:W-:Y:S05]  /*1a80*/  BPT.TRAP 0x1 ;  /* 0x000000040000795c */ /* 0x000fea0000300000 */
.L_x_30:
[----:B------:R-:W-:Y:S05]  /*1a90*/  BSYNC.RECONVERGENT B0 ;  /* 0x0000000000007941 */ /* 0x000fea0003800200 */
.L_x_29:
        /* <DEDUP_REMOVED lines=20> */
[----:B------:R-:W-:Y:S01]  /*1be0*/  UIADD3 UR8, UPT, UPT, UR8, 0x5400, URZ ;  /* 0x0000540008087890 */ /* 0x000fe2000fffe0ff */
[----:B------:R-:W-:Y:S01]  /*1bf0*/  UMOV UR9, UR17 ;  /* 0x0000001100097c82 */ /* 0x000fe20008000000 */
[----:B------:R-:W-:Y:S01]  /*1c00*/  UMOV UR10, UR18 ;  /* 0x00000012000a7c82 */ /* 0x000fe20008000000 */
[----:B------:R-:W-:Y:S01]  /*1c10*/  UIADD3 UR24, UPT, UPT, UR24, 0x1, URZ ;  /* 0x0000000118187890 */ /* 0x000fe2000fffe0ff */
[----:B------:R-:W-:-:S03]  /*1c20*/  UMOV UR25, UR6 ;  /* 0x0000000600197c82 */ /* 0x000fc60008000000 */
[----:B------:R1:W-:Y:S01]  /*1c30*/  UTMALDG.3D [UR16], [UR30], desc[UR26] ;  /* 0x00001a101e0075b4 */ /* 0x0003e20008011000 */
[----:B------:R-:W-:Y:S01]  /*1c40*/  UISETP.NE.AND UP0, UPT, UR24, UR21, UPT ;  /* 0x000000151800728c */ /* 0x000fe2000bf05270 */
[----:B------:R1:W-:Y:S08]  /*1c50*/  UTMALDG.3D [UR8], [UR28], desc[UR26] ;  /* 0x00001a081c0075b4 */ /* 0x0003f00008011000 */
[----:B------:R-:W-:Y:S05]  /*1c60*/  BRA.U UP0, `(.L_x_31) ;  /* 0xfffffffd00607547 */ /* 0x000fea000b83ffff */
.L_x_26:
[C---:B-1----:R-:W-:Y:S01]  /*1c70*/  LEA R2, R14.reuse, UR4, 0x3 ;  /* 0x000000040e027c11 */ /* 0x042fe2000f8e18ff */
[----:B------:R-:W-:Y:S01]  /*1c80*/  NOP ;  /* 0x0000000000007918 */ /* 0x000fe20000000000 */
[----:B--2---:R-:W-:Y:S02]  /*1c90*/  SHF.L.U32 R3, R13, 0x1f, RZ ;  /* 0x0000001f0d037819 */ /* 0x004fe400000006ff */
[----:B------:R-:W-:Y:S02]  /*1ca0*/  LEA R4, R14, UR4, 0x4 ;  /* 0x000000040e047c11 */ /* 0x000fe4000f8e20ff */
[----:B------:R-:W1:Y:S02]  /*1cb0*/  SYNCS.PHASECHK.TRANS64.TRYWAIT P0, [R2+URZ+0x80], R3 ;  /* 0x00008003020075a7 */ /* 0x000e6400080011ff */
[----:B-1----:R-:W-:Y:S05]  /*1cc0*/  @!P0 BRA `(.L_x_32) ;  /* 0x00000044006c8947 */ /* 0x002fea0003800000 */
.L_x_100:
[----:B------:R-:W2:Y:S01]  /*1cd0*/  LDS.128 R4, [R4+0x110] ;  /* 0x0001100004047984 */ /* 0x000ea20000000c00 */
[----:B---3--:R-:W-:Y:S01]  /*1ce0*/  ISETP.GE.AND P0, PT, R40, 0x1, PT ;  /* 0x000000012800780c */ /* 0x008fe20003f06270 */
[----:B-1----:R-:W-:Y:S01]  /*1cf0*/  VIADD R2, R2, 0x90 ;  /* 0x0000009002027836 */ /* 0x002fe20000000000 */
[----:B------:R-:W-:Y:S01]  /*1d00*/  @!PT LDS RZ, [RZ] ;  /* 0x00000000fffff984 */ /* 0x000fe20000000800 */
[----:B------:R-:W-:Y:S01]  /*1d10*/  @!PT LDS RZ, [RZ] ;  /* 0x00000000fffff984 */ /* 0x000fe20000000800 */
[----:B------:R-:W-:Y:S01]  /*1d20*/  @!PT LDS RZ, [RZ] ;  /* 0x00000000fffff984 */ /* 0x000fe20000000800 */
[----:B------:R-:W-:Y:S01]  /*1d30*/  @!PT LDS RZ, [RZ] ;  /* 0x00000000fffff984 */ /* 0x000fe20000000800 */
[----:B------:R1:W-:Y:S06]  /*1d40*/  MEMBAR.ALL.CTA ;  /* 0x0000000000007992 */ /* 0x0003ec0000008000 */
[----:B-1----:R-:W1:Y:S01]  /*1d50*/  FENCE.VIEW.ASYNC.S ;  /* 0x00000000000073c6 */ /* 0x002e620000000000 */
[----:B------:R-:W-:-:S04]  /*1d60*/  PRMT R2, RZ, 0x654, R2 ;  /* 0x00000654ff027816 */ /* 0x000fc80000000002 */
[----:B-1----:R1:W-:Y:S01]  /*1d70*/  SYNCS.ARRIVE.TRANS64.RED.A1T0 RZ, [R2+URZ], RZ ;  /* 0x000000ff02ff79a7 */ /* 0x0023e200081004ff */
[----:B--2---:R-:W-:-:S13]  /*1d80*/  LOP3.LUT P2, RZ, R6, 0x1, RZ, 0xc0, !PT ;  /* 0x0000000106ff7812 */ /* 0x004fda000784c0ff */
[----:B------:R-:W-:Y:S01]  /*1d90*/  @P2 SHF.R.U32.HI R3, RZ, 0x10, R5 ;  /* 0x00000010ff032819 */ /* 0x000fe20000011605 */
[----:B------:R-:W-:Y:S01]  /*1da0*/  VOTEU.ANY UP0, P2 ;  /* 0x0000000000ff7886 */ /* 0x000fe20001000100 */
[----:B------:R-:W-:Y:S02]  /*1db0*/  @P2 MOV R11, R4 ;  /* 0x00000004000b2202 */ /* 0x000fe40000000f00 */
[----:B------:R-:W-:Y:S02]  /*1dc0*/  @P2 R2UR.BROADCAST UR8, R3 ;  /* 0x00000000030822ca */ /* 0x000fe400008e0000 */
[----:B------:R-:W-:-:S11]  /*1dd0*/  @P2 LOP3.LUT R8, R5, 0xffff, RZ, 0xc0, !PT ;  /* 0x0000ffff05082812 */ /* 0x000fd600078ec0ff */
[----:B------:R-:W-:Y:S01]  /*1de0*/  @UP0 UMOV UR36, UR8 ;  /* 0x0000000800240c82 */ /* 0x000fe20008000000 */
[----:B-1----:R-:W-:Y:S05]  /*1df0*/  @!P0 BRA `(.L_x_33) ;  /* 0x0000000000b88947 */ /* 0x002fea0003800000 */
[----:B------:R-:W4:Y:S01]  /*1e00*/  LDC.64 R4, c[0x0][0xb18] ;  /* 0x0002c600ff047b82 */ /* 0x000f220000000a00 */
[----:B------:R-:W-:-:S07]  /*1e10*/  ISETP.NE.AND P3, PT, R40, 0x1, PT ;  /* 0x000000012800780c */ /* 0x000fce0003f65270 */
[----:B------:R-:W1:Y:S08]  /*1e20*/  LDC.64 R6, c[0x0][0xb10] ;  /* 0x0002c400ff067b82 */ /* 0x000e700000000a00 */
[----:B------:R-:W2:Y:S08]  /*1e30*/  LDC R16, c[0x0][0xb20] ;  /* 0x0002c800ff107b82 */ /* 0x000eb00000000800 */
[----:B------:R-:W3:Y:S01]  /*1e40*/  LDC R18, c[0x0][0xb0c] ;  /* 0x0002c300ff127b82 */ /* 0x000ee20000000800 */
[----:B----4-:R-:W-:Y:S01]  /*1e50*/  IMAD.HI.U32 R17, R0, R5, RZ ;  /* 0x0000000500117227 */ /* 0x010fe200078e00ff */
[----:B------:R-:W-:-:S03]  /*1e60*/  ISETP.NE.AND P0, PT, R4, 0x1, PT ;  /* 0x000000010400780c */ /* 0x000fc60003f05270 */
[----:B------:R-:W-:-:S03]  /*1e70*/  IMAD.HI.U32 R5, R8, R5, RZ ;  /* 0x0000000508057227 */ /* 0x000fc600078e00ff */
[----:B------:R-:W4:Y:S01]  /*1e80*/  LDC.64 R2, c[0x0][0xb28] ;  /* 0x0002ca00ff027b82 */ /* 0x000f220000000a00 */
[----:B-1----:R-:W-:-:S04]  /*1e90*/  IMAD.HI.U32 R20, R9, R6, RZ ;  /* 0x0000000609147227 */ /* 0x002fc800078e00ff */
[----:B------:R-:W-:Y:S01]  /*1ea0*/  IMAD.HI.U32 R22, R11, R6, RZ ;  /* 0x000000060b167227 */ /* 0x000fe200078e00ff */
[----:B------:R-:W-:Y:S02]  /*1eb0*/  SHF.R.U32.HI R20, RZ, R7, R20 ;  /* 0x00000007ff147219 */ /* 0x000fe40000011614 */
[-C--:B--2---:R-:W-:Y:S02]  /*1ec0*/  SHF.R.U32.HI R17, RZ, R16.reuse, R17 ;  /* 0x00000010ff117219 */ /* 0x084fe40000011611 */
[----:B------:R-:W-:Y:S02]  /*1ed0*/  SHF.R.U32.HI R5, RZ, R16, R5 ;  /* 0x00000010ff057219 */ /* 0x000fe40000011605 */
[----:B------:R-:W-:Y:S02]  /*1ee0*/  SEL R17, R0, R17, !P0 ;  /* 0x0000001100117207 */ /* 0x000fe40004000000 */
[----:B------:R-:W-:Y:S02]  /*1ef0*/  SHF.R.U32.HI R22, RZ, R7, R22 ;  /* 0x00000007ff167219 */ /* 0x000fe40000011616 */
[----:B---3--:R-:W-:-:S02]  /*1f00*/  ISETP.NE.AND P1, PT, R18, 0x1, PT ;  /* 0x000000011200780c */ /* 0x008fc40003f25270 */
[----:B------:R-:W-:Y:S02]  /*1f10*/  SEL R5, R8, R5, !P0 ;  /* 0x0000000508057207 */ /* 0x000fe40004000000 */
[----:B------:R-:W-:Y:S02]  /*1f20*/  SEL R19, R9, R20, !P1 ;  /* 0x0000001409137207 */ /* 0x000fe40004800000 */
[----:B------:R-:W-:Y:S01]  /*1f30*/  SEL R7, R11, R22, !P1 ;  /* 0x000000160b077207 */ /* 0x000fe20004800000 */
[----:B----4-:R-:W-:-:S04]  /*1f40*/  IMAD.HI.U32 R20, R17, R2, RZ ;  /* 0x0000000211147227 */ /* 0x010fc800078e00ff */
[----:B------:R-:W-:Y:S01]  /*1f50*/  IMAD.HI.U32 R6, R19, R2, RZ ;  /* 0x0000000213067227 */ /* 0x000fe200078e00ff */
[----:B------:R-:W-:-:S04]  /*1f60*/  @P3 SHF.R.U32.HI R17, RZ, R3, R20 ;  /* 0x00000003ff113219 */ /* 0x000fc80000011614 */
[----:B------:R-:W-:Y:S01]  /*1f70*/  @P3 SHF.R.U32.HI R19, RZ, R3, R6 ;  /* 0x00000003ff133219 */ /* 0x000fe20000011606 */
[----:B------:R-:W-:-:S04]  /*1f80*/  IMAD R17, R40, R17, RZ ;  /* 0x0000001128117224 */ /* 0x000fc800078e02ff */
[----:B------:R-:W-:Y:S01]  /*1f90*/  IMAD R6, R40, R19, RZ ;  /* 0x0000001328067224 */ /* 0x000fe200078e02ff */
[C---:B------:R-:W-:Y:S02]  /*1fa0*/  ISETP.GE.AND P0, PT, R5.reuse, R17, PT ;  /* 0x000000110500720c */ /* 0x040fe40003f06270 */
[----:B------:R-:W-:Y:S02]  /*1fb0*/  IADD3 R17, PT, PT, -R5, RZ, RZ ;  /* 0x000000ff05117210 */ /* 0x000fe40007ffe1ff */
[----:B------:R-:W-:Y:S01]  /*1fc0*/  ISETP.GE.OR P0, PT, R7, R6, P0 ;  /* 0x000000060700720c */ /* 0x000fe20000706670 */
[----:B------:R-:W-:-:S04]  /*1fd0*/  IMAD.HI.U32 R6, R5, R2, RZ ;  /* 0x0000000205067227 */ /* 0x000fc800078e00ff */
[----:B------:R-:W-:Y:S01]  /*1fe0*/  IMAD R8, R4, R17, R8 ;  /* 0x0000001104087224 */ /* 0x000fe200078e0208 */
[----:B------:R-:W-:-:S04]  /*1ff0*/  SHF.R.U32.HI R6, RZ, R3, R6 ;  /* 0x00000003ff067219 */ /* 0x000fc80000011606 */
[----:B------:R-:W-:-:S03]  /*2000*/  SEL R6, R5, R6, !P3 ;  /* 0x0000000605067207 */ /* 0x000fc60005800000 */
[----:B------:R-:W-:-:S04]  /*2010*/  @!P0 IMAD.HI.U32 R16, R7, R2, RZ ;  /* 0x0000000207108227 */ /* 0x000fc800078e00ff */
[----:B------:R-:W-:Y:S01]  /*2020*/  IMAD.MOV R2, RZ, RZ, -R6 ;  /* 0x000000ffff027224 */ /* 0x000fe200078e0a06 */
[----:B------:R-:W-:-:S03]  /*2030*/  @!P0 SHF.R.U32.HI R16, RZ, R3, R16 ;  /* 0x00000003ff108219 */ /* 0x000fc60000011610 */
[----:B------:R-:W-:Y:S01]  /*2040*/  IMAD R2, R40, R2, R5 ;  /* 0x0000000228027224 */ /* 0x000fe200078e0205 */
[----:B------:R-:W-:-:S05]  /*2050*/  @!P0 SEL R3, R7, R16, !P3 ;  /* 0x0000001007038207 */ /* 0x000fca0005800000 */
[--C-:B------:R-:W-:Y:S02]  /*2060*/  @!P0 IMAD.IADD R6, R6, 0x1, -R3.reuse ;  /* 0x0000000106068824 */ /* 0x100fe400078e0a03 */
[----:B------:R-:W-:Y:S01]  /*2070*/  @!P0 IMAD R3, R2, R19, R3 ;  /* 0x0000001302038224 */ /* 0x000fe200078e0203 */
[----:B------:R-:W-:Y:S01]  /*2080*/  IADD3 R2, PT, PT, -R7, RZ, RZ ;  /* 0x000000ff07027210 */ /* 0x000fe20007ffe1ff */
[----:B------:R-:W-:Y:S02]  /*2090*/  @!P0 IMAD R5, R40, R6, R7 ;  /* 0x0000000628058224 */ /* 0x000fe400078e0207 */
[----:B------:R-:W-:Y:S02]  /*20a0*/  @!P0 IMAD.MOV.U32 R7, RZ, RZ, R3 ;  /* 0x000000ffff078224 */ /* 0x000fe400078e0003 */
[----:B------:R-:W-:Y:S02]  /*20b0*/  IMAD R2, R18, R2, R11 ;  /* 0x0000000212027224 */ /* 0x000fe400078e020b */
[----:B------:R-:W-:-:S02]  /*20c0*/  IMAD R8, R5, R4, R8 ;  /* 0x0000000405087224 */ /* 0x000fc400078e0208 */
[----:B------:R-:W-:Y:S02]  /*20d0*/  IMAD R11, R7, R18, R2 ;  /* 0x00000012070b7224 */ /* 0x000fe400078e0202 */
.L_x_33:
[----:B------:R-:W1:Y:S02]  /*20e0*/  LDCU UR8, c[0x0][0xb30] ;  /* 0x00016600ff0877ac */ /* 0x000e640008000800 */
[----:B-1----:R-:W-:-:S09]  /*20f0*/  UISETP.NE.AND UP0, UPT, UR8, 0x1, UPT ;  /* 0x000000010800788c */ /* 0x002fd2000bf05270 */
[----:B------:R-:W-:Y:S05]  /*2100*/  BRA.U UP0, `(.L_x_34) ;  /* 0x0000000100407547 */ /* 0x000fea000b800000 */
[----:B------:R-:W1:Y:S08]  /*2110*/  LDC.64 R4, c[0x0][0xb10] ;  /* 0x0002c400ff047b82 */ /* 0x000e700000000a00 */
[----:B------:R-:W2:Y:S08]  /*2120*/  LDC.64 R2, c[0x0][0xb18] ;  /* 0x0002c600ff027b82 */ /* 0x000eb00000000a00 */
[----:B------:R-:W3:Y:S08]  /*2130*/  LDC R6, c[0x0][0xb20] ;  /* 0x0002c800ff067b82 */ /* 0x000ef00000000800 */
[----:B------:R-:W4:Y:S01]  /*2140*/  LDC R16, c[0x0][0xb0c] ;  /* 0x0002c300ff107b82 */ /* 0x000f220000000800 */
[----:B-1----:R-:W-:-:S05]  /*2150*/  IMAD.HI.U32 R4, R11, R4, RZ ;  /* 0x000000040b047227 */ /* 0x002fca00078e00ff */
[----:B------:R-:W-:Y:S01]  /*2160*/  SHF.R.U32.HI R4, RZ, R5, R4 ;  /* 0x00000005ff047219 */ /* 0x000fe20000011604 */
[----:B--2---:R-:W-:Y:S01]  /*2170*/  IMAD.HI.U32 R3, R8, R3, RZ ;  /* 0x0000000308037227 */ /* 0x004fe200078e00ff */
[----:B------:R-:W-:-:S04]  /*2180*/  ISETP.NE.AND P0, PT, R2, 0x1, PT ;  /* 0x000000010200780c */ /* 0x000fc80003f05270 */
[----:B---3--:R-:W-:-:S04]  /*2190*/  SHF.R.U32.HI R3, RZ, R6, R3 ;  /* 0x00000006ff037219 */ /* 0x008fc80000011603 */
[----:B------:R-:W-:Y:S02]  /*21a0*/  SEL R3, R8, R3, !P0 ;  /* 0x0000000308037207 */ /* 0x000fe40004000000 */
[----:B----4-:R-:W-:-:S04]  /*21b0*/  ISETP.NE.AND P1, PT, R16, 0x1, PT ;  /* 0x000000011000780c */ /* 0x010fc80003f25270 */
[----:B------:R-:W-:-:S05]  /*21c0*/  SEL R4, R11, R4, !P1 ;  /* 0x000000040b047207 */ /* 0x000fca0004800000 */
[----:B------:R-:W-:Y:S02]  /*21d0*/  IMAD.IADD R5, R3, 0x1, -R4 ;  /* 0x0000000103057824 */ /* 0x000fe400078e0a04 */
[----:B------:R-:W-:Y:S02]  /*21e0*/  IMAD.IADD R3, R4, 0x1, -R3 ;  /* 0x0000000104037824 */ /* 0x000fe400078e0a03 */
[----:B------:R-:W-:Y:S02]  /*21f0*/  IMAD R11, R5, R16, R11 ;  /* 0x00000010050b7224 */ /* 0x000fe400078e020b */
[----:B------:R-:W-:-:S07]  /*2200*/  IMAD R8, R3, R2, R8 ;  /* 0x0000000203087224 */ /* 0x000fce00078e0208 */
.L_x_34:
[----:B------:R-:W-:Y:S01]  /*2210*/  VIADD R14, R14, 0x1 ;  /* 0x000000010e0e7836 */ /* 0x000fe20000000000 */
[----:B------:R-:W-:Y:S01]  /*2220*/  PLOP3.LUT P1, PT, PT, PT, PT, 0x80, 0x8 ;  /* 0x000000000008781c */ /* 0x000fe20003f2f070 */
[----:B------:R-:W-:Y:S02]  /*2230*/  IMAD.IADD R97, R11, 0x1, R90 ;  /* 0x000000010b617824 */ /* 0x000fe400078e025a */
[----:B------:R-:W-:Y:S01]  /*2240*/  IMAD.IADD R91, R8, 0x1, R79 ;  /* 0x00000001085b7824 */ /* 0x000fe200078e024f */
[----:B------:R-:W-:-:S04]  /*2250*/  ISETP.NE.AND P0, PT, R14, 0x2, PT ;  /* 0x000000020e00780c */ /* 0x000fc80003f05270 */
[----:B------:R-:W-:Y:S02]  /*2260*/  SEL R2, RZ, 0x1, P0 ;  /* 0x00000001ff027807 */ /* 0x000fe40000000000 */
[----:B------:R-:W-:Y:S02]  /*2270*/  SEL R14, R14, RZ, P0 ;  /* 0x000000ff0e0e7207 */ /* 0x000fe40000000000 */
[----:B------:R-:W-:Y:S01]  /*2280*/  LOP3.LUT R13, R13, R2, RZ, 0x3c, !PT ;  /* 0x000000020d0d7212 */ /* 0x000fe200078e3cff */
[----:B------:R-:W-:Y:S06]  /*2290*/  @P2 BRA `(.L_x_35) ;  /* 0xfffffff000a02947 */ /* 0x000fec000383ffff */
[----:B------:R-:W-:Y:S01]  /*22a0*/  UIADD3 UR4, UPT, UPT, UR4, 0x30, URZ ;  /* 0x0000003004047890 */ /* 0x000fe2000fffe0ff */
[----:B------:R-:W-:-:S03]  /*22b0*/  SHF.L.U32 R3, R15, 0x1f, RZ ;  /* 0x0000001f0f037819 */ /* 0x000fc600000006ff */
[----:B------:R-:W-:-:S09]  /*22c0*/  ULEA UR5, UR6, UR4, 0x3 ;  /* 0x0000000406057291 */ /* 0x000fd2000f8e18ff */
[----:B------:R-:W1:Y:S02]  /*22d0*/  SYNCS.PHASECHK.TRANS64.TRYWAIT P0, [UR5], R3 ;  /* 0x00000003ff0075a7 */ /* 0x000e640008001105 */
[----:B-1----:R-:W-:Y:S05]  /*22e0*/  @!P0 BRA `(.L_x_36) ;  /* 0x0000003c00f88947 */ /* 0x002fea0003800000 */
.L_x_102:
[----:B------:R-:W-:-:S04]  /*22f0*/  UIADD3 UR6, UPT, UPT, UR6, 0x1, URZ ;  /* 0x0000000106067890 */ /* 0x000fc8000fffe0ff */
[----:B------:R-:W-:-:S04]  /*2300*/  UISETP.NE.AND UP0, UPT, UR6, 0x6, UPT ;  /* 0x000000060600788c */ /* 0x000fc8000bf05270 */
[----:B------:R-:W-:Y:S02]  /*2310*/  USEL UR7, URZ, 0x1, UP0 ;  /* 0x00000001ff077887 */ /* 0x000fe40008000000 */
[----:B------:R-:W-:-:S04]  /*2320*/  USEL UR6, UR6, URZ, UP0 ;  /* 0x000000ff06067287 */ /* 0x000fc80008000000 */
[----:B------:R-:W-:Y:S01]  /*2330*/  ULEA UR5, UR6, UR4, 0x3 ;  /* 0x0000000406057291 */ /* 0x000fe2000f8e18ff */
[----:B------:R-:W-:-:S04]  /*2340*/  LOP3.LUT R2, R15, UR7, RZ, 0x3c, !PT ;  /* 0x000000070f027c12 */ /* 0x000fc8000f8e3cff */
[----:B-1----:R-:W-:-:S04]  /*2350*/  SHF.L.U32 R3, R2, 0x1f, RZ ;  /* 0x0000001f02037819 */ /* 0x002fc800000006ff */
[----:B------:R-:W1:Y:S02]  /*2360*/  SYNCS.PHASECHK.TRANS64.TRYWAIT P0, [UR5], R3 ;  /* 0x00000003ff0075a7 */ /* 0x000e640008001105 */
[----:B-1----:R-:W-:Y:S05]  /*2370*/  @!P0 BRA `(.L_x_37) ;  /* 0x0000003c00ec8947 */ /* 0x002fea0003800000 */
.L_x_104:
        /* <DEDUP_REMOVED lines=9> */
.L_x_106:
        /* <DEDUP_REMOVED lines=9> */
.L_x_108:
        /* <DEDUP_REMOVED lines=9> */
.L_x_110:
[----:B------:R-:W-:-:S04]  /*2530*/  UIADD3 UR6, UPT, UPT, UR6, 0x1, URZ ;  /* 0x0000000106067890 */ /* 0x000fc8000fffe0ff */
[----:B------:R-:W-:-:S04]  /*2540*/  UISETP.NE.AND UP0, UPT, UR6, 0x6, UPT ;  /* 0x000000060600788c */ /* 0x000fc8000bf05270 */
[----:B------:R-:W-:Y:S02]  /*2550*/  USEL UR5, URZ, 0x1, UP0 ;  /* 0x00000001ff057887 */ /* 0x000fe40008000000 */
[----:B------:R-:W-:-:S04]  /*2560*/  USEL UR6, UR6, URZ, UP0 ;  /* 0x000000ff06067287 */ /* 0x000fc80008000000 */
[----:B------:R-:W-:Y:S01]  /*2570*/  ULEA UR6, UR6, UR4, 0x3 ;  /* 0x0000000406067291 */ /* 0x000fe2000f8e18ff */
[----:B-1----:R-:W-:-:S04]  /*2580*/  LOP3.LUT R3, R2, UR5, RZ, 0x3c, !PT ;  /* 0x0000000502037c12 */ /* 0x002fc8000f8e3cff */
[----:B------:R-:W-:Y:S01]  /*2590*/  SHF.L.U32 R3, R3, 0x1f, RZ ;  /* 0x0000001f03037819 */ /* 0x000fe200000006ff */
[----:B----4-:R-:W-:-:S07]  /*25a0*/  IMAD.U32 R0, RZ, RZ, UR6 ;  /* 0x00000006ff007e24 */ /* 0x010fce000f8e00ff */
.L_x_41:
[----:B-1----:R1:W2:Y:S02]  /*25b0*/  SYNCS.PHASECHK.TRANS64.TRYWAIT P0, [R0+URZ], R3 ;  /* 0x00000003000075a7 */ /* 0x0022a400080011ff */
[----:B--2---:R-:W-:Y:S05]  /*25c0*/  @!P0 NANOSLEEP.SYNCS 0x989680 ;  /* 0x009896800000895d */ /* 0x004fea0003900000 */
[----:B------:R-:W2:Y:S02]  /*25d0*/  @!P0 SYNCS.PHASECHK.TRANS64 P0, [R0+URZ], R3 ;  /* 0x00000003000085a7 */ /* 0x000ea400080010ff */
[----:B--2---:R-:W-:Y:S05]  /*25e0*/  @P0 EXIT ;  /* 0x000000000000094d */ /* 0x004fea0003800000 */
[----:B------:R-:W-:Y:S05]  /*25f0*/  BRA `(.L_x_41) ;  /* 0xfffffffc00ec7947 */ /* 0x000fea000383ffff */
.L_x_17:
[----:B------:R-:W-:-:S04]  /*2600*/  UISETP.NE.AND UP1, UPT, UR37, URZ, UPT ;  /* 0x000000ff2500728c */ /* 0x000fc8000bf25270 */
[----:B------:R-:W-:-:S09]  /*2610*/  UISETP.NE.OR UP1, UPT, UR8, 0x1, UP1 ;  /* 0x000000010800788c */ /* 0x000fd20008f25670 */
[----:B------:R-:W-:Y:S05]  /*2620*/  BRA.U UP1, `(.L_x_42) ;  /* 0x0000000501487547 */ /* 0x000fea000b800000 */
[----:B------:R-:W-:Y:S01]  /*2630*/  ISETP.NE.AND P2, PT, R2, RZ, PT ;  /* 0x000000ff0200720c */ /* 0x000fe20003f45270 */
[----:B------:R-:W-:Y:S01]  /*2640*/  IMAD.MOV.U32 R12, RZ, RZ, 0x1 ;  /* 0x00000001ff0c7424 */ /* 0x000fe200078e00ff */
[----:B------:R-:W-:Y:S02]  /*2650*/  CS2R R10, SRZ ;  /* 0x00000000000a7805 */ /* 0x000fe4000001ff00 */
[----:B------:R-:W-:Y:S01]  /*2660*/  CS2R R8, SRZ ;  /* 0x0000000000087805 */ /* 0x000fe2000001ff00 */
[----:B------:R-:W-:Y:S01]  /*2670*/  UMOV UR4, 0x400 ;  /* 0x0000040000047882 */ /* 0x000fe20000000000 */
[----:B------:R-:W-:Y:S01]  /*2680*/  UMOV UR6, URZ ;  /* 0x000000ff00067c82 */ /* 0x000fe20008000000 */
[----:B------:R-:W-:-:S12]  /*2690*/  ULEA UR37, UR37, UR4, 0x18 ;  /* 0x0000000425257291 */ /* 0x000fd8000f8ec0ff */
.L_x_46:
[----:B------:R-:W-:Y:S02]  /*26a0*/  LEA R0, R8, UR37, 0x3 ;  /* 0x0000002508007c11 */ /* 0x000fe4000f8e18ff */
[----:B------:R-:W-:-:S03]  /*26b0*/  SHF.L.U32 R5, R9, 0x1f, RZ ;  /* 0x0000001f09057819 */ /* 0x000fc600000006ff */
[----:B------:R-:W-:Y:S01]  /*26c0*/  VIADD R4, R0, 0xf0 ;  /* 0x000000f000047836 */ /* 0x000fe20000000000 */
[----:B------:R-:W1:Y:S02]  /*26d0*/  SYNCS.PHASECHK.TRANS64.TRYWAIT P0, [R0+URZ+0xe0], R5 ;  /* 0x0000e005000075a7 */ /* 0x000e6400080011ff */
[----:B-1----:R-:W-:Y:S05]  /*26e0*/  @!P0 BRA `(.L_x_43) ;  /* 0x0000003c00708947 */ /* 0x002fea0003800000 */
.L_x_111:
[----:B------:R-:W-:Y:S01]  /*26f0*/  ULEA UR5, UR6, UR37, 0x3 ;  /* 0x0000002506057291 */ /* 0x000fe2000f8e18ff */
[----:B------:R-:W-:Y:S02]  /*2700*/  PRMT R4, RZ, 0x654, R4 ;  /* 0x00000654ff047816 */ /* 0x000fe40000000004 */
[----:B-1----:R-:W-:Y:S01]  /*2710*/  SHF.L.U32 R5, R12, 0x1f, RZ ;  /* 0x0000001f0c057819 */ /* 0x002fe200000006ff */
[----:B------:R-:W-:Y:S01]  /*2720*/  UIADD3 UR4, UPT, UPT, UR5, 0x80, URZ ;  /* 0x0000008005047890 */ /* 0x000fe2000fffe0ff */
[----:B------:R1:W-:Y:S05]  /*2730*/  SYNCS.ARRIVE.TRANS64.RED.A1T0 RZ, [R4+URZ], RZ ;  /* 0x000000ff04ff79a7 */ /* 0x0003ea00081004ff */
[----:B------:R-:W-:Y:S01]  /*2740*/  IMAD.U32 R7, RZ, RZ, UR4 ;  /* 0x00000004ff077e24 */ /* 0x000fe2000f8e00ff */
[----:B------:R-:W2:Y:S04]  /*2750*/  SYNCS.PHASECHK.TRANS64.TRYWAIT P0, [UR5+0x90], R5 ;  /* 0x00009005ff0075a7 */ /* 0x000ea80008001105 */
[----:B------:R-:W-:Y:S01]  /*2760*/  PRMT R6, R2, 0x654, R7 ;  /* 0x0000065402067816 */ /* 0x000fe20000000007 */
[----:B-1----:R-:W-:Y:S01]  /*2770*/  @!P2 IMAD.MOV.U32 R4, RZ, RZ, 0x10 ;  /* 0x00000010ff04a424 */ /* 0x002fe200078e00ff */
[----:B--2---:R-:W-:Y:S06]  /*2780*/  @!P0 BRA `(.L_x_44) ;  /* 0x0000003c005c8947 */ /* 0x004fec0003800000 */
.L_x_113:
[----:B------:R-:W-:Y:S01]  /*2790*/  ULEA UR4, UR6, UR37, 0x4 ;  /* 0x0000002506047291 */ /* 0x000fe2000f8e20ff */
[----:B------:R-:W-:Y:S01]  /*27a0*/  SEL R3, R6, R3, !P2 ;  /* 0x0000000306037207 */ /* 0x000fe20005000000 */
[----:B------:R-:W-:Y:S01]  /*27b0*/  UIADD3 UR5, UPT, UPT, UR5, 0x80, URZ ;  /* 0x0000008005057890 */ /* 0x000fe2000fffe0ff */
[----:B-1----:R-:W-:Y:S01]  /*27c0*/  LEA R0, R11, UR37, 0x3 ;  /* 0x000000250b007c11 */ /* 0x002fe2000f8e18ff */
[----:B------:R-:W-:Y:S01]  /*27d0*/  UIADD3 UR4, UPT, UPT, UR4, 0x110, URZ ;  /* 0x0000011004047890 */ /* 0x000fe2000fffe0ff */
[----:B------:R-:W-:Y:S01]  /*27e0*/  SHF.L.U32 R5, R10, 0x1f, RZ ;  /* 0x0000001f0a057819 */ /* 0x000fe200000006ff */
[----:B------:R1:W-:Y:S01]  /*27f0*/  @!P2 SYNCS.ARRIVE.TRANS64.RED RZ, [R3+URZ], R4 ;  /* 0x0000000403ffa9a7 */ /* 0x0003e200080004ff */
[----:B------:R-:W-:Y:S01]  /*2800*/  UIADD3 UR6, UPT, UPT, UR6, 0x1, URZ ;  /* 0x0000000106067890 */ /* 0x000fe2000fffe0ff */
[----:B------:R-:W-:-:S03]  /*2810*/  VIADD R8, R8, 0x1 ;  /* 0x0000000108087836 */ /* 0x000fc60000000000 */
[----:B------:R-:W-:Y:S02]  /*2820*/  UISETP.NE.AND UP0, UPT, UR6, 0x2, UPT ;  /* 0x000000020600788c */ /* 0x000fe4000bf05270 */
[----:B------:R-:W-:Y:S06]  /*2830*/  UGETNEXTWORKID.BROADCAST [UR4], [UR5] ;  /* 0x00000000040073ca */ /* 0x000fec0008000100 */
[----:B------:R-:W-:Y:S01]  /*2840*/  USEL UR4, URZ, 0x1, UP0 ;  /* 0x00000001ff047887 */ /* 0x000fe20008000000 */
[----:B------:R-:W-:Y:S01]  /*2850*/  ISETP.NE.AND P0, PT, R8, 0x2, PT ;  /* 0x000000020800780c */ /* 0x000fe20003f05270 */
[----:B------:R-:W-:Y:S01]  /*2860*/  USEL UR6, UR6, URZ, UP0 ;  /* 0x000000ff06067287 */ /* 0x000fe20008000000 */
[----:B------:R-:W2:Y:S03]  /*2870*/  SYNCS.PHASECHK.TRANS64.TRYWAIT P1, [R0+URZ+0x80], R5 ;  /* 0x00008005000075a7 */ /* 0x000ea600080211ff */
[----:B------:R-:W-:Y:S01]  /*2880*/  LOP3.LUT R12, R12, UR4, RZ, 0x3c, !PT ;  /* 0x000000040c0c7c12 */ /* 0x000fe2000f8e3cff */
[----:B-12---:R-:W-:Y:S07]  /*2890*/  @!P1 BRA `(.L_x_45) ;  /* 0x0000003c00309947 */ /* 0x006fee0003800000 */
.L_x_114:
[C---:B------:R-:W-:Y:S01]  /*28a0*/  LEA R4, R11.reuse, UR37, 0x4 ;  /* 0x000000250b047c11 */ /* 0x040fe2000f8e20ff */
[----:B-1----:R-:W-:Y:S01]  /*28b0*/  VIADD R0, R0, 0x90 ;  /* 0x0000009000007836 */ /* 0x002fe20000000000 */
[----:B------:R-:W-:Y:S01]  /*28c0*/  SEL R8, R8, RZ, P0 ;  /* 0x000000ff08087207 */ /* 0x000fe20000000000 */
[----:B------:R-:W-:-:S03]  /*28d0*/  VIADD R11, R11, 0x1 ;  /* 0x000000010b0b7836 */ /* 0x000fc60000000000 */
[----:B------:R-:W1:Y:S01]  /*28e0*/  LDS.128 R4, [R4+0x110] ;  /* 0x0001100004047984 */ /* 0x000e620000000c00 */
[----:B------:R-:W-:Y:S02]  /*28f0*/  PRMT R0, RZ, 0x654, R0 ;  /* 0x00000654ff007816 */ /* 0x000fe40000000000 */
[C---:B------:R-:W-:Y:S01]  /*2900*/  ISETP.NE.AND P1, PT, R11.reuse, 0x2, PT ;  /* 0x000000020b00780c */ /* 0x040fe20003f25270 */
[----:B------:R-:W-:Y:S01]  /*2910*/  @!PT LDS RZ, [RZ] ;  /* 0x00000000fffff984 */ /* 0x000fe20000000800 */
[----:B------:R-:W-:Y:S01]  /*2920*/  @!PT LDS RZ, [RZ] ;  /* 0x00000000fffff984 */ /* 0x000fe20000000800 */
[----:B------:R-:W-:Y:S01]  /*2930*/  @!PT LDS RZ, [RZ] ;  /* 0x00000000fffff984 */ /* 0x000fe20000000800 */
[----:B------:R-:W-:Y:S01]  /*2940*/  @!PT LDS RZ, [RZ] ;  /* 0x00000000fffff984 */ /* 0x000fe20000000800 */
[----:B------:R2:W-:Y:S06]  /*2950*/  MEMBAR.ALL.CTA ;  /* 0x0000000000007992 */ /* 0x0005ec0000008000 */
[----:B--2---:R-:W2:Y:S01]  /*2960*/  FENCE.VIEW.ASYNC.S ;  /* 0x00000000000073c6 */ /* 0x004ea20000000000 */
[----:B------:R-:W-:Y:S01]  /*2970*/  SEL R11, R11, RZ, P1 ;  /* 0x000000ff0b0b7207 */ /* 0x000fe20000800000 */
[----:B--2---:R2:W-:Y:S01]  /*2980*/  SYNCS.ARRIVE.TRANS64.RED.A1T0 RZ, [R0+URZ], RZ ;  /* 0x000000ff00ff79a7 */ /* 0x0045e200081004ff */
[----:B-1----:R-:W-:-:S02]  /*2990*/  LOP3.LUT P3, RZ, R6, 0x1, RZ, 0xc0, !PT ;  /* 0x0000000106ff7812 */ /* 0x002fc4000786c0ff */
[----:B------:R-:W-:-:S04]  /*29a0*/  SEL R5, RZ, 0x1, P1 ;  /* 0x00000001ff057807 */ /* 0x000fc80000800000 */
[----:B------:R-:W-:Y:S02]  /*29b0*/  LOP3.LUT R10, R10, R5, RZ, 0x3c, !PT ;  /* 0x000000050a0a7212 */ /* 0x000fe400078e3cff */
[----:B--2---:R-:W-:-:S04]  /*29c0*/  SEL R0, RZ, 0x1, P0 ;  /* 0x00000001ff007807 */ /* 0x004fc80000000000 */
[----:B------:R-:W-:Y:S01]  /*29d0*/  LOP3.LUT R9, R9, R0, RZ, 0x3c, !PT ;  /* 0x0000000009097212 */ /* 0x000fe200078e3cff */
[----:B------:R-:W-:Y:S06]  /*29e0*/  @P3 BRA `(.L_x_46) ;  /* 0xfffffffc002c3947 */ /* 0x000fec000383ffff */
[----:B------:R-:W-:Y:S01]  /*29f0*/  ULEA UR5, UR6, UR37, 0x3 ;  /* 0x0000002506057291 */ /* 0x000fe2000f8e18ff */
[----:B------:R-:W-:-:S08]  /*2a00*/  SHF.L.U32 R3, R12, 0x1f, RZ ;  /* 0x0000001f0c037819 */ /* 0x000fd000000006ff */
[----:B------:R-:W1:Y:S02]  /*2a10*/  SYNCS.PHASECHK.TRANS64 P0, [UR5+0x90], R3 ;  /* 0x00009003ff0075a7 */ /* 0x000e640008001005 */
[----:B-1----:R-:W-:Y:S05]  /*2a20*/  @P0 BRA `(.L_x_47) ;  /* 0x0000000000080947 */ /* 0x002fea0003800000 */
[----:B------:R-:W1:Y:S02]  /*2a30*/  SYNCS.PHASECHK.TRANS64.TRYWAIT P0, [UR5+0x90], R3 ;  /* 0x00009003ff0075a7 */ /* 0x000e640008001105 */
[----:B-1----:R-:W-:Y:S05]  /*2a40*/  @!P0 BRA `(.L_x_48) ;  /* 0x0000003800d88947 */ /* 0x002fea0003800000 */
.L_x_47:
[----:B------:R-:W-:-:S04]  /*2a50*/  UIADD3 UR4, UPT, UPT, UR6, 0x1, URZ ;  /* 0x0000000106047890 */ /* 0x000fc8000fffe0ff */
[----:B------:R-:W-:-:S04]  /*2a60*/  UISETP.NE.AND UP0, UPT, UR4, 0x2, UPT ;  /* 0x000000020400788c */ /* 0x000fc8000bf05270 */
[----:B------:R-:W-:Y:S02]  /*2a70*/  USEL UR7, URZ, 0x1, UP0 ;  /* 0x00000001ff077887 */ /* 0x000fe40008000000 */
[----:B------:R-:W-:-:S04]  /*2a80*/  USEL UR4, UR4, URZ, UP0 ;  /* 0x000000ff04047287 */ /* 0x000fc80008000000 */
[----:B------:R-:W-:Y:S01]  /*2a90*/  ULEA UR4, UR4, UR37, 0x3 ;  /* 0x0000002504047291 */ /* 0x000fe2000f8e18ff */
[----:B-1----:R-:W-:-:S04]  /*2aa0*/  LOP3.LUT R3, R12, UR7, RZ, 0x3c, !PT ;  /* 0x000000070c037c12 */ /* 0x002fc8000f8e3cff */
[----:B------:R-:W-:-:S04]  /*2ab0*/  SHF.L.U32 R0, R3, 0x1f, RZ ;  /* 0x0000001f03007819 */ /* 0x000fc800000006ff */
[----:B------:R-:W1:Y:S02]  /*2ac0*/  SYNCS.PHASECHK.TRANS64 P0, [UR4+0x90], R0 ;  /* 0x00009000ff0075a7 */ /* 0x000e640008001004 */
[----:B-1----:R-:W-:Y:S05]  /*2ad0*/  @P0 EXIT ;  /* 0x000000000000094d */ /* 0x002fea0003800000 */
[----:B------:R-:W-:Y:S02]  /*2ae0*/  SHF.L.U32 R3, R3, 0x1f, RZ ;  /* 0x0000001f03037819 */ /* 0x000fe400000006ff */
[----:B------:R-:W-:-:S07]  /*2af0*/  MOV R0, UR4 ;  /* 0x0000000400007c02 */ /* 0x000fce0008000f00 */
.L_x_49:
[----:B-1----:R1:W2:Y:S02]  /*2b00*/  SYNCS.PHASECHK.TRANS64.TRYWAIT P0, [R0+URZ+0x90], R3 ;  /* 0x00009003000075a7 */ /* 0x0022a400080011ff */
[----:B--2---:R-:W-:Y:S05]  /*2b10*/  @!P0 NANOSLEEP.SYNCS 0x989680 ;  /* 0x009896800000895d */ /* 0x004fea0003900000 */
[----:B------:R-:W2:Y:S02]  /*2b20*/  @!P0 SYNCS.PHASECHK.TRANS64 P0, [R0+URZ+0x90], R3 ;  /* 0x00009003000085a7 */ /* 0x000ea400080010ff */
[----:B--2---:R-:W-:Y:S05]  /*2b30*/  @P0 EXIT ;  /* 0x000000000000094d */ /* 0x004fea0003800000 */
[----:B------:R-:W-:Y:S05]  /*2b40*/  BRA `(.L_x_49) ;  /* 0xfffffffc00ec7947 */ /* 0x000fea000383ffff */
.L_x_42:
[----:B------:R-:W-:-:S09]  /*2b50*/  UISETP.NE.AND UP1, UPT, UR8, URZ, UPT ;  /* 0x000000ff0800728c */ /* 0x000fd2000bf25270 */
[----:B------:R-:W-:Y:S05]  /*2b60*/  BRA.U UP1, `(.L_x_50) ;  /* 0x0000000d01787547 */ /* 0x000fea000b800000 */
[----:B------:R-:W-:Y:S01]  /*2b70*/  UMOV UR4, 0x40 ;  /* 0x0000004000047882 */ /* 0x000fe20000000000 */
[----:B------:R-:W-:Y:S01]  /*2b80*/  NOP ;  /* 0x0000000000007918 */ /* 0x000fe20000000000 */
[----:B------:R-:W-:Y:S01]  /*2b90*/  ULEA UR4, UR37, UR4, 0x18 ;  /* 0x0000000425047291 */ /* 0x000fe2000f8ec0ff */
[----:B------:R-:W-:Y:S02]  /*2ba0*/  UMOV UR5, 0x400 ;  /* 0x0000040000057882 */ /* 0x000fe40000000000 */
[----:B------:R-:W-:-:S06]  /*2bb0*/  ULEA UR37, UR37, UR5, 0x18 ;  /* 0x0000000525257291 */ /* 0x000fcc000f8ec0ff */
[----:B------:R-:W1:Y:S02]  /*2bc0*/  LDS.U8 R0, [UR4+0x1c] ;  /* 0x00001c04ff007984 */ /* 0x000e640008000000 */
[----:B-1----:R-:W-:-:S13]  /*2bd0*/  ISETP.NE.AND P0, PT, R0, RZ, PT ;  /* 0x000000ff0000720c */ /* 0x002fda0003f05270 */
[----:B------:R-:W-:Y:S05]  /*2be0*/  @P0 BRA `(.L_x_51) ;  /* 0x0000000000580947 */ /* 0x000fea0003800000 */
[----:B------:R-:W-:-:S13]  /*2bf0*/  ELECT P0, URZ, PT ;  /* 0x0000000000ff782f */ /* 0x000fda0003800000 */
[----:B------:R-:W-:Y:S05]  /*2c00*/  @!P0 BRA `(.L_x_52) ;  /* 0x0000000000608947 */ /* 0x000fea0003800000 */
[----:B------:R-:W-:Y:S01]  /*2c10*/  UMOV UR5, 0x10 ;  /* 0x0000001000057882 */ /* 0x000fe20000000000 */
[----:B------:R-:W-:Y:S01]  /*2c20*/  HFMA2 R0, -RZ, RZ, 0, 5.9604644775390625e-08 ;  /* 0x00000001ff007431 */ /* 0x000fe200000001ff */
[----:B------:R-:W-:-:S03]  /*2c30*/  MOV R2, 0xffff ;  /* 0x0000ffff00027802 */ /* 0x000fc60000000f00 */
[----:B------:R-:W-:Y:S04]  /*2c40*/  DEPBAR.LE SB1, 0x36 ;  /* 0x00009d800000791a */ /* 0x000fe80000000000 */
[----:B------:R-:W1:Y:S02]  /*2c50*/  UTCATOMSWS.FIND_AND_SET.ALIGN UP0, UR5, UR5 ;  /* 0x00000005000575e3 */ /* 0x000e640008000800 */
[----:B-1----:R-:W-:Y:S01]  /*2c60*/  MOV R3, UR5 ;  /* 0x0000000500037c02 */ /* 0x002fe20008000f00 */
[----:B------:R-:W-:Y:S06]  /*2c70*/  BRA.U UP0, `(.L_x_53) ;  /* 0x0000000100187547 */ /* 0x000fec000b800000 */
.L_x_54:
[----:B------:R-:W-:Y:S05]  /*2c80*/  NANOSLEEP 0x64 ;  /* 0x000000640000795d */ /* 0x000fea0003800000 */
[----:B------:R-:W-:-:S05]  /*2c90*/  UMOV UR5, 0x10 ;  /* 0x0000001000057882 */ /* 0x000fca0000000000 */
[----:B------:R-:W-:Y:S04]  /*2ca0*/  DEPBAR.LE SB1, 0x36 ;  /* 0x00009d800000791a */ /* 0x000fe80000000000 */
[----:B------:R-:W1:Y:S02]  /*2cb0*/  UTCATOMSWS.FIND_AND_SET.ALIGN UP0, UR5, UR5 ;  /* 0x00000005000575e3 */ /* 0x000e640008000800 */
[----:B-1----:R-:W-:Y:S01]  /*2cc0*/  MOV R3, UR5 ;  /* 0x0000000500037c02 */ /* 0x002fe20008000f00 */
[----:B------:R-:W-:Y:S05]  /*2cd0*/  BRA.U !UP0, `(.L_x_54) ;  /* 0xfffffffd08e87547 */ /* 0x000fea000b83ffff */
.L_x_53:
[-C--:B------:R-:W-:Y:S02]  /*2ce0*/  SHF.L.U32 R2, R2, R3.reuse, RZ ;  /* 0x0000000302027219 */ /* 0x080fe400000006ff */
[----:B------:R-:W-:Y:S01]  /*2cf0*/  SHF.L.U32 R0, R0, R3, RZ ;  /* 0x0000000300007219 */ /* 0x000fe200000006ff */
[----:B------:R-:W-:Y:S02]  /*2d00*/  IMAD.SHL.U32 R3, R3, 0x20, RZ ;  /* 0x0000002003037824 */ /* 0x000fe400078e00ff */
[----:B------:R1:W-:Y:S04]  /*2d10*/  ATOMS.OR RZ, [UR4+0x14], R2 ;  /* 0x00001402ffff798c */ /* 0x0003e8000b000004 */
[----:B------:R1:W-:Y:S04]  /*2d20*/  ATOMS.OR RZ, [UR4+0x18], R0 ;  /* 0x00001800ffff798c */ /* 0x0003e8000b000004 */
[----:B------:R1:W-:Y:S01]  /*2d30*/  STS [UR37+0x130], R3 ;  /* 0x00013003ff007988 */ /* 0x0003e20008000825 */
[----:B------:R-:W-:Y:S05]  /*2d40*/  BRA `(.L_x_52) ;  /* 0x0000000000107947 */ /* 0x000fea0003800000 */
.L_x_51:
[----:B------:R-:W-:Y:S02]  /*2d50*/  MOV R0, 0xffffffff ;  /* 0xffffffff00007802 */ /* 0x000fe40000000f00 */
[----:B------:R-:W-:-:S03]  /*2d60*/  MOV R2, 0x2d90 ;  /* 0x00002d9000027802 */ /* 0x000fc60000000f00 */
[----:B------:R1:W-:Y:S04]  /*2d70*/  STS [UR37+0x130], R0 ;  /* 0x00013000ff007988 */ /* 0x0003e80008000825 */
[----:B-1-3-5:R-:W-:Y:S05]  /*2d80*/  CALL.REL.NOINC `($__internal_1_$__cuda_sm10x_tcgen05_guardrail_trap_phase_invalid_during_alloc) ;  /* 0x0000003c00547944 */ /* 0x02afea0003c00000 */
.L_x_52:
[----:B------:R-:W-:Y:S05]  /*2d90*/  WARPSYNC.ALL ;  /* 0x0000000000007948 */ /* 0x000fea0003800000 */
[----:B------:R-:W2:Y:S01]  /*2da0*/  S2UR UR6, SR_CgaCtaId ;  /* 0x00000000000679c3 */ /* 0x000ea20000008800 */
[----:B------:R-:W-:Y:S01]  /*2db0*/  UMOV UR4, 0x400 ;  /* 0x0000040000047882 */ /* 0x000fe20000000000 */
[----:B------:R-:W-:-:S06]  /*2dc0*/  NOP ;  /* 0x0000000000007918 */ /* 0x000fcc0000000000 */
[----:B------:R-:W-:Y:S06]  /*2dd0*/  BAR.ARV 0x6, 0xa0 ;  /* 0x0182800000007b1d */ /* 0x000fec0000002000 */
[----:B------:R-:W4:Y:S01]  /*2de0*/  LDCU UR7, c[0x0][0x38c] ;  /* 0x00007180ff0777ac */ /* 0x000f220008000800 */
[----:B------:R-:W-:Y:S01]  /*2df0*/  IMAD.MOV.U32 R11, RZ, RZ, 0x1 ;  /* 0x00000001ff0b7424 */ /* 0x000fe200078e00ff */
[----:B------:R-:W-:Y:S01]  /*2e00*/  CS2R R8, SRZ ;  /* 0x0000000000087805 */ /* 0x000fe2000001ff00 */
[----:B------:R-:W-:Y:S01]  /*2e10*/  IMAD.MOV.U32 R10, RZ, RZ, RZ ;  /* 0x000000ffff0a7224 */ /* 0x000fe200078e00ff */
[----:B------:R-:W-:Y:S01]  /*2e20*/  UMOV UR18, URZ ;  /* 0x000000ff00127c82 */ /* 0x000fe20008000000 */
[----:B------:R-:W-:Y:S01]  /*2e30*/  UMOV UR17, URZ ;  /* 0x000000ff00117c82 */ /* 0x000fe20008000000 */
[----:B------:R-:W-:Y:S01]  /*2e40*/  UMOV UR20, 0x0 ;  /* 0x0000000000147882 */ /* 0x000fe20000000000 */
[----:B------:R-:W-:Y:S01]  /*2e50*/  UMOV UR21, 0x4100490 ;  /* 0x0410049000157882 */ /* 0x000fe20000000000 */
[----:B--2---:R-:W-:Y:S01]  /*2e60*/  ULEA UR6, UR6, UR4, 0x18 ;  /* 0x0000000406067291 */ /* 0x004fe2000f8ec0ff */
[----:B------:R-:W2:Y:S03]  /*2e70*/  LDCU UR4, c[0x0][0x38c] ;  /* 0x00007180ff0477ac */ /* 0x000ea60008000800 */
[----:B------:R-:W-:-:S02]  /*2e80*/  UIADD3 UR11, UPT, UPT, UR6, 0x2400, URZ ;  /* 0x00002400060b7890 */ /* 0x000fc4000fffe0ff */
[----:B----4-:R-:W-:-:S03]  /*2e90*/  UIADD3 UR7, UPT, UPT, UR7, 0x1f, URZ ;  /* 0x0000001f07077890 */ /* 0x010fc6000fffe0ff */
[----:B-1----:R-:W1:Y:S01]  /*2ea0*/  LDS R0, [UR6+0x130] ;  /* 0x00013006ff007984 */ /* 0x002e620008000800 */
[----:B------:R-:W-:Y:S02]  /*2eb0*/  UIADD3 UR12, UPT, UPT, UR6, 0x5400, URZ ;  /* 0x00005400060c7890 */ /* 0x000fe4000fffe0ff */
[----:B------:R-:W-:Y:S02]  /*2ec0*/  USHF.R.S32.HI UR5, URZ, 0x1f, UR7 ;  /* 0x0000001fff057899 */ /* 0x000fe40008011407 */
[----:B------:R-:W-:Y:S02]  /*2ed0*/  USHF.R.U32.HI UR11, URZ, 0x4, UR11 ;  /* 0x00000004ff0b7899 */ /* 0x000fe4000801160b */
[----:B------:R-:W-:Y:S02]  /*2ee0*/  ULEA.HI UR5, UR5, UR7, URZ, 0x5 ;  /* 0x0000000705057291 */ /* 0x000fe4000f8f28ff */
[----:B------:R-:W-:Y:S02]  /*2ef0*/  USHF.R.U32.HI UR12, URZ, 0x4, UR12 ;  /* 0x00000004ff0c7899 */ /* 0x000fe4000801160c */
[----:B------:R-:W-:-:S02]  /*2f00*/  USHF.R.S32.HI UR5, URZ, 0x5, UR5 ;  /* 0x00000005ff057899 */ /* 0x000fc40008011405 */
[----:B------:R-:W-:Y:S02]  /*2f10*/  ULOP3.LUT UR11, UR11, 0x3fff, URZ, 0xc0, !UPT ;  /* 0x00003fff0b0b7892 */ /* 0x000fe4000f8ec0ff */
[----:B------:R-:W-:Y:S02]  /*2f20*/  UISETP.LT.AND UP0, UPT, UR5, 0x1, UPT ;  /* 0x000000010500788c */ /* 0x000fe4000bf01270 */
[----:B------:R-:W-:Y:S02]  /*2f30*/  ULOP3.LUT UR12, UR12, 0x3fff, URZ, 0xc0, !UPT ;  /* 0x00003fff0c0c7892 */ /* 0x000fe4000f8ec0ff */
[----:B------:R-:W-:Y:S02]  /*2f40*/  USEL UR10, UR5, 0x1, !UP0 ;  /* 0x00000001050a7887 */ /* 0x000fe4000c000000 */
[----:B------:R-:W-:Y:S02]  /*2f50*/  ULOP3.LUT UR11, UR11, 0x10000, URZ, 0xfc, !UPT ;  /* 0x000100000b0b7892 */ /* 0x000fe4000f8efcff */
[----:B------:R-:W-:-:S02]  /*2f60*/  ULOP3.LUT UR12, UR12, 0x10000, URZ, 0xfc, !UPT ;  /* 0x000100000c0c7892 */ /* 0x000fc4000f8efcff */
[----:B------:R-:W-:Y:S02]  /*2f70*/  UIADD3 UR10, UPT, UPT, -UR10, URZ, URZ ;  /* 0x000000ff0a0a7290 */ /* 0x000fe4000fffe1ff */
[----:B--2---:R-:W-:Y:S01]  /*2f80*/  UISETP.GE.AND UP3, UPT, UR4, 0x1, UPT ;  /* 0x000000010400788c */ /* 0x004fe2000bf66270 */
[----:B-1----:R-:W-:-:S15]  /*2f90*/  R2UR UR19, R0 ;  /* 0x00000000001372ca */ /* 0x002fde00000e0000 */
.L_x_61:
[----:B------:R-:W-:Y:S02]  /*2fa0*/  LEA R0, R10, UR6, 0x3 ;  /* 0x000000060a007c11 */ /* 0x000fe4000f8e18ff */
[----:B------:R-:W-:Y:S02]  /*2fb0*/  SHF.L.U32 R5, R9, 0x1f, RZ ;  /* 0x0000001f09057819 */ /* 0x000fe400000006ff */
[----:B------:R-:W-:Y:S01]  /*2fc0*/  PLOP3.LUT P0, PT, PT, PT, UP3, 0x80, 0x8 ;  /* 0x000000000008781c */ /* 0x000fe20003f0f038 */
[----:B------:R-:W-:Y:S01]  /*2fd0*/  VIADD R3, R0, 0x90 ;  /* 0x0000009000037836 */ /* 0x000fe20000000000 */
[----:B-1----:R-:W1:Y:S02]  /*2fe0*/  SYNCS.PHASECHK.TRANS64.TRYWAIT P1, [R0+URZ+0x80], R5 ;  /* 0x00008005000075a7 */ /* 0x002e6400080211ff */
[----:B-1--4-:R-:W-:Y:S09]  /*2ff0*/  @!P1 BRA `(.L_x_55) ;  /* 0x0000003400849947 */ /* 0x012ff20003800000 */
.L_x_116:
[----:B------:R-:W-:Y:S01]  /*3000*/  LEA R4, R10, UR6, 0x4 ;  /* 0x000000060a047c11 */ /* 0x000fe2000f8e20ff */
[----:B------:R-:W-:Y:S01]  /*3010*/  @UP3 ULEA UR4, UR17, UR6, 0x3 ;  /* 0x0000000611043291 */ /* 0x000fe2000f8e18ff */
[----:B------:R-:W-:Y:S01]  /*3020*/  PLOP3.LUT P2, PT, PT, PT, PT, 0x80, 0x8 ;  /* 0x000000000008781c */ /* 0x000fe20003f4f070 */
[----:B------:R-:W-:Y:S01]  /*3030*/  ULEA UR9, UR18, UR6, 0x3 ;  /* 0x0000000612097291 */ /* 0x000fe2000f8e18ff */
[----:B------:R-:W-:Y:S02]  /*3040*/  PRMT R3, RZ, 0x654, R3 ;  /* 0x00000654ff037816 */ /* 0x000fe40000000003 */
[----:B-1----:R-:W1:Y:S01]  /*3050*/  LDS.128 R4, [R4+0x110] ;  /* 0x0001100004047984 */ /* 0x002e620000000c00 */
[----:B------:R-:W-:Y:S02]  /*3060*/  @P0 SHF.L.U32 R2, R8, 0x1f, RZ ;  /* 0x0000001f08020819 */ /* 0x000fe400000006ff */
[----:B------:R-:W-:Y:S01]  /*3070*/  SHF.L.U32 R0, R11, 0x1f, RZ ;  /* 0x0000001f0b007819 */ /* 0x000fe200000006ff */
[----:B------:R-:W-:Y:S01]  /*3080*/  @!PT LDS RZ, [RZ] ;  /* 0x00000000fffff984 */ /* 0x000fe20000000800 */
[----:B------:R-:W-:Y:S01]  /*3090*/  @!PT LDS RZ, [RZ] ;  /* 0x00000000fffff984 */ /* 0x000fe20000000800 */
[----:B------:R-:W-:Y:S01]  /*30a0*/  @!PT LDS RZ, [RZ] ;  /* 0x00000000fffff984 */ /* 0x000fe20000000800 */
[----:B------:R-:W-:Y:S01]  /*30b0*/  @!PT LDS RZ, [RZ] ;  /* 0x00000000fffff984 */ /* 0x000fe20000000800 */
[----:B------:R2:W-:Y:S06]  /*30c0*/  MEMBAR.ALL.CTA ;  /* 0x0000000000007992 */ /* 0x0005ec0000008000 */
[----:B--2---:R-:W2:Y:S02]  /*30d0*/  FENCE.VIEW.ASYNC.S ;  /* 0x00000000000073c6 */ /* 0x004ea40000000000 */
[----:B--2---:R2:W-:Y:S01]  /*30e0*/  SYNCS.ARRIVE.TRANS64.RED.A1T0 RZ, [R3+URZ], RZ ;  /* 0x000000ff03ff79a7 */ /* 0x0045e200081004ff */
[----:B------:R2:W4:Y:S01]  /*30f0*/  @P0 SYNCS.PHASECHK.TRANS64.TRYWAIT P2, [UR4], R2 ;  /* 0x00000002ff0005a7 */ /* 0x0005220008041104 */
[----:B-1----:R-:W-:Y:S01]  /*3100*/  LOP3.LUT P1, RZ, R6, 0x1, RZ, 0xc0, !PT ;  /* 0x0000000106ff7812 */ /* 0x002fe2000782c0ff */
[----:B------:R-:W1:Y:S02]  /*3110*/  SYNCS.PHASECHK.TRANS64.TRYWAIT P0, [UR9+0xc0], R0 ;  /* 0x0000c000ff0075a7 */ /* 0x000e640008001109 */
[----:B-12-4-:R-:W-:Y:S10]  /*3120*/  @!P0 BRA `(.L_x_56) ;  /* 0x00000034004c8947 */ /* 0x016ff40003800000 */
.L_x_118:
[----:B------:R-:W-:Y:S01]  /*3130*/  IADD3 R10, PT, PT, R10, 0x1, RZ ;  /* 0x000000010a0a7810 */ /* 0x000fe20007ffe0ff */
[----:B------:R-:W-:Y:S06]  /*3140*/  BRA.U !UP3, `(.L_x_57) ;  /* 0x000000010ba07547 */ /* 0x000fec000b800000 */
[----:B------:R-:W-:Y:S02]  /*3150*/  ULEA.HI UR8, UR18, UR18, URZ, 0x1 ;  /* 0x0000001212087291 */ /* 0x000fe4000f8f08ff */
[----:B------:R-:W-:Y:S02]  /*3160*/  UPLOP3.LUT UP4, UPT, UPT, UPT, UPT, 0x40, 0x4 ;  /* 0x000000000004789c */ /* 0x000fe40003f8e870 */
[----:B------:R-:W-:Y:S02]  /*3170*/  USHF.L.U32 UR4, UR8, 0x5, URZ ;  /* 0x0000000508047899 */ /* 0x000fe400080006ff */
[----:B------:R-:W-:Y:S02]  /*3180*/  ULOP3.LUT UR8, UR8, 0xffe, URZ, 0xc0, !UPT ;  /* 0x00000ffe08087892 */ /* 0x000fe4000f8ec0ff */
[----:B------:R-:W-:Y:S02]  /*3190*/  ULOP3.LUT UR4, UR4, 0xffffffc0, URZ, 0xc0, !UPT ;  /* 0xffffffc004047892 */ /* 0x000fe4000f8ec0ff */
[----:B------:R-:W-:-:S02]  /*31a0*/  UIADD3 UR8, UPT, UPT, -UR8, UR18, URZ ;  /* 0x0000001208087290 */ /* 0x000fc4000fffe1ff */
[----:B------:R-:W-:Y:S01]  /*31b0*/  UIADD3 UR4, UPT, UPT, UR19, UR4, URZ ;  /* 0x0000000413047290 */ /* 0x000fe2000fffe0ff */
[----:B------:R-:W-:Y:S01]  /*31c0*/  UMOV UR16, UR10 ;  /* 0x0000000a00107c82 */ /* 0x000fe20008000000 */
[----:B------:R-:W-:Y:S02]  /*31d0*/  UMOV UR15, UR5 ;  /* 0x00000005000f7c82 */ /* 0x000fe40008000000 */
[----:B------:R-:W-:Y:S01]  /*31e0*/  ULEA UR8, UR8, UR4, 0x14 ;  /* 0x0000000408087291 */ /* 0x000fe2000f8ea0ff */
[----:B------:R-:W-:-:S11]  /*31f0*/  UMOV UR14, UR17 ;  /* 0x00000011000e7c82 */ /* 0x000fd60008000000 */
.L_x_60:
[----:B------:R-:W-:Y:S02]  /*3200*/  UIADD3 UR16, UPT, UPT, UR16, 0x1, URZ ;  /* 0x0000000110107890 */ /* 0x000fe4000fffe0ff */
[----:B--2---:R-:W-:Y:S02]  /*3210*/  ULEA UR7, UR14, UR6, 0x3 ;  /* 0x000000060e077291 */ /* 0x004fe4000f8e18ff */
[----:B------:R-:W-:Y:S01]  /*3220*/  UISETP.NE.AND UP0, UPT, UR16, URZ, UPT ;  /* 0x000000ff1000728c */ /* 0x000fe2000bf05270 */
[----:B----4-:R-:W-:Y:S10]  /*3230*/  @P2 BRA `(.L_x_58) ;  /* 0x00000000000c2947 */ /* 0x010ff40003800000 */
[----:B-1----:R-:W-:Y:S04]  /*3240*/  SHF.L.U32 R3, R8, 0x1f, RZ ;  /* 0x0000001f08037819 */ /* 0x002fe800000006ff */
[----:B------:R-:W1:Y:S02]  /*3250*/  SYNCS.PHASECHK.TRANS64.TRYWAIT P0, [UR7], R3 ;  /* 0x00000003ff0075a7 */ /* 0x000e640008001107 */
[----:B-1----:R-:W-:Y:S05]  /*3260*/  @!P0 BRA `(.L_x_59) ;  /* 0x0000003400148947 */ /* 0x002fea0003800000 */
.L_x_58:
[----:B------:R-:W-:Y:S01]  /*3270*/  UISETP.NE.AND UP1, UPT, UR15, 0x1, UPT ;  /* 0x000000010f00788c */ /* 0x000fe2000bf25270 */
[----:B------:R-:W-:Y:S01]  /*3280*/  PLOP3.LUT P2, PT, PT, PT, PT, 0x80, 0x8 ;  /* 0x000000000008781c */ /* 0x000fe20003f4f070 */
[----:B------:R-:W-:Y:S02]  /*3290*/  UIADD3 UR17, UPT, UPT, UR14, 0x1, URZ ;  /* 0x000000010e117890 */ /* 0x000fe4000fffe0ff */
[----:B------:R-:W-:Y:S02]  /*32a0*/  ULEA UR22, UR14, UR12, 0x7 ;  /* 0x0000000c0e167291 */ /* 0x000fe4000f8e38ff */
[----:B------:R-:W-:Y:S01]  /*32b0*/  UISETP.NE.AND UP2, UPT, UR17, 0x6, UPT ;  /* 0x000000061100788c */ /* 0x000fe2000bf45270 */
[----:B------:R-:W-:Y:S01]  /*32c0*/  PLOP3.LUT P0, PT, PT, PT, UP1, 0x80, 0x8 ;  /* 0x000000000008781c */ /* 0x000fe20003f0f018 */
[----:B------:R-:W-:Y:S02]  /*32d0*/  ULEA UR24, UR14, UR11, 0x7 ;  /* 0x0000000b0e187291 */ /* 0x000fe4000f8e38ff */
[----:B------:R-:W-:Y:S02]  /*32e0*/  USEL UR13, URZ, 0x1, UP2 ;  /* 0x00000001ff0d7887 */ /* 0x000fe40009000000 */
[----:B------:R-:W-:Y:S02]  /*32f0*/  USEL UR17, UR17, URZ, UP2 ;  /* 0x000000ff11117287 */ /* 0x000fe40009000000 */
[----:B------:R-:W-:Y:S02]  /*3300*/  UIADD3 UR7, UPT, UPT, UR7, 0x30, URZ ;  /* 0x0000003007077890 */ /* 0x000fe4000fffe0ff */
[----:B------:R-:W-:Y:S01]  /*3310*/  @UP1 ULEA UR4, UR17, UR6, 0x3 ;  /* 0x0000000611041291 */ /* 0x000fe2000f8e18ff */
[----:B------:R-:W-:Y:S01]  /*3320*/  LOP3.LUT R8, R8, UR13, RZ, 0x3c, !PT ;  /* 0x0000000d08087c12 */ /* 0x000fe2000f8e3cff */
[----:B------:R-:W-:Y:S01]  /*3330*/  UMOV UR23, 0xc0004010 ;  /* 0xc000401000177882 */ /* 0x000fe20000000000 */
[----:B------:R-:W-:Y:S01]  /*3340*/  UMOV UR25, 0xc0004010 ;  /* 0xc000401000197882 */ /* 0x000fe20000000000 */
[----:B------:R-:W-:Y:S01]  /*3350*/  UIADD3 UR15, UPT, UPT, UR15, -0x1, URZ ;  /* 0xffffffff0f0f7890 */ /* 0x000fe2000fffe0ff */
[----:B-1----:R-:W-:Y:S01]  /*3360*/  @P0 SHF.L.U32 R0, R8, 0x1f, RZ ;  /* 0x0000001f08000819 */ /* 0x002fe200000006ff */
[----:B------:R-:W-:Y:S03]  /*3370*/  UMOV UR14, UR17 ;  /* 0x00000011000e7c82 */ /* 0x000fe60008000000 */
[----:B------:R2:W4:Y:S01]  /*3380*/  @P0 SYNCS.PHASECHK.TRANS64.TRYWAIT P2, [UR4], R0 ;  /* 0x00000000ff0005a7 */ /* 0x0005220008041104 */
[----:B------:R2:W-:Y:S01]  /*3390*/  UTCQMMA gdesc[UR24], gdesc[UR22], tmem[UR8], tmem[UR20], idesc[UR21], UP4 ;  /* 0x00ff1416180075ea */ /* 0x0005e2000a000308 */
[----:B------:R-:W-:Y:S01]  /*33a0*/  UPLOP3.LUT UP4, UPT, UPT, UPT, UPT, 0x80, 0x8 ;  /* 0x000000000008789c */ /* 0x000fe20003f8f070 */
[----:B------:R2:W-:Y:S01]  /*33b0*/  UTCBAR [UR7], URZ ;  /* 0x000000ff070073e9 */ /* 0x0005e200080000ff */
[----:B------:R-:W-:Y:S09]  /*33c0*/  BRA.U UP0, `(.L_x_60) ;  /* 0xfffffffd008c7547 */ /* 0x000ff2000b83ffff */
.L_x_57:
[----:B------:R-:W-:Y:S01]  /*33d0*/  UIADD3 UR18, UPT, UPT, UR18, 0x1, URZ ;  /* 0x0000000112127890 */ /* 0x000fe2000fffe0ff */
[C---:B------:R-:W-:Y:S01]  /*33e0*/  ISETP.NE.AND P0, PT, R10.reuse, 0x2, PT ;  /* 0x000000020a00780c */ /* 0x040fe20003f05270 */
[----:B------:R-:W-:Y:S02]  /*33f0*/  UIADD3 UR9, UPT, UPT, UR9, 0xa0, URZ ;  /* 0x000000a009097890 */ /* 0x000fe4000fffe0ff */
[----:B------:R-:W-:Y:S01]  /*3400*/  UISETP.NE.AND UP0, UPT, UR18, 0x4, UPT ;  /* 0x000000041200788c */ /* 0x000fe2000bf05270 */
[----:B-12---:R-:W-:Y:S02]  /*3410*/  SEL R0, RZ, 0x1, P0 ;  /* 0x00000001ff007807 */ /* 0x006fe40000000000 */
[----:B------:R-:W-:Y:S01]  /*3420*/  SEL R10, R10, RZ, P0 ;  /* 0x000000ff0a0a7207 */ /* 0x000fe20000000000 */
[----:B------:R-:W-:Y:S01]  /*3430*/  USEL UR4, URZ, 0x1, UP0 ;  /* 0x00000001ff047887 */ /* 0x000fe20008000000 */
[----:B------:R-:W-:Y:S01]  /*3440*/  LOP3.LUT R9, R9, R0, RZ, 0x3c, !PT ;  /* 0x0000000009097212 */ /* 0x000fe200078e3cff */
[----:B------:R-:W-:Y:S01]  /*3450*/  USEL UR18, UR18, URZ, UP0 ;  /* 0x000000ff12127287 */ /* 0x000fe20008000000 */
[----:B------:R1:W-:Y:S03]  /*3460*/  UTCBAR [UR9], URZ ;  /* 0x000000ff090073e9 */ /* 0x0003e600080000ff */
[----:B------:R-:W-:Y:S01]  /*3470*/  LOP3.LUT R11, R11, UR4, RZ, 0x3c, !PT ;  /* 0x000000040b0b7c12 */ /* 0x000fe2000f8e3cff */
[----:B------:R-:W-:Y:S07]  /*3480*/  @P1 BRA `(.L_x_61) ;  /* 0xfffffff800c41947 */ /* 0x000fee000383ffff */
[----:B------:R-:W2:Y:S01]  /*3490*/  S2UR UR4, SR_CgaCtaId ;  /* 0x00000000000479c3 */ /* 0x000ea20000008800 */
[----:B------:R-:W-:Y:S01]  /*34a0*/  ELECT P0, URZ, PT ;  /* 0x0000000000ff782f */ /* 0x000fe20003800000 */
[----:B------:R-:W-:Y:S01]  /*34b0*/  IMAD.MOV.U32 R0, RZ, RZ, 0x1 ;  /* 0x00000001ff007424 */ /* 0x000fe200078e00ff */
[----:B------:R-:W-:Y:S01]  /*34c0*/  UIADD3 UR6, UPT, UPT, UR6, 0xc0, URZ ;  /* 0x000000c006067890 */ /* 0x000fe2000fffe0ff */
[----:B------:R-:W-:Y:S01]  /*34d0*/  SHF.L.U32 R3, R11, 0x1f, RZ ;  /* 0x0000001f0b037819 */ /* 0x000fe200000006ff */
[----:B------:R-:W-:-:S03]  /*34e0*/  UMOV UR5, 0x40 ;  /* 0x0000004000057882 */ /* 0x000fc60000000000 */
[----:B------:R-:W-:Y:S01]  /*34f0*/  UVIRTCOUNT.DEALLOC.SMPOOL 0x80 ;  /* 0x000000800000784c */ /* 0x000fe20000000000 */
[----:B--2---:R-:W-:Y:S02]  /*3500*/  ULEA UR4, UR4, UR5, 0x18 ;  /* 0x0000000504047291 */ /* 0x004fe4000f8ec0ff */
[----:B------:R-:W-:-:S07]  /*3510*/  ULEA UR5, UR18, UR6, 0x3 ;  /* 0x0000000612057291 */ /* 0x000fce000f8e18ff */
[----:B------:R2:W-:Y:S02]  /*3520*/  @P0 STS.U8 [UR4+0x1c], R0 ;  /* 0x00001c00ff000988 */ /* 0x0005e40008000004 */
[----:B------:R-:W3:Y:S02]  /*3530*/  SYNCS.PHASECHK.TRANS64.TRYWAIT P0, [UR5], R3 ;  /* 0x00000003ff0075a7 */ /* 0x000ee40008001105 */
[----:B--23--:R-:W-:Y:S05]  /*3540*/  @!P0 BRA `(.L_x_62) ;  /* 0x0000003000748947 */ /* 0x00cfea0003800000 */
.L_x_121:
[----:B------:R-:W-:-:S04]  /*3550*/  UIADD3 UR7, UPT, UPT, UR18, 0x1, URZ ;  /* 0x0000000112077890 */ /* 0x000fc8000fffe0ff */
[----:B------:R-:W-:-:S04]  /*3560*/  UISETP.NE.AND UP0, UPT, UR7, 0x4, UPT ;  /* 0x000000040700788c */ /* 0x000fc8000bf05270 */
[----:B------:R-:W-:Y:S02]  /*3570*/  USEL UR8, URZ, 0x1, UP0 ;  /* 0x00000001ff087887 */ /* 0x000fe40008000000 */
[----:B------:R-:W-:-:S04]  /*3580*/  USEL UR7, UR7, URZ, UP0 ;  /* 0x000000ff07077287 */ /* 0x000fc80008000000 */
[----:B------:R-:W-:Y:S01]  /*3590*/  ULEA UR5, UR7, UR6, 0x3 ;  /* 0x0000000607057291 */ /* 0x000fe2000f8e18ff */
[----:B------:R-:W-:-:S04]  /*35a0*/  LOP3.LUT R2, R11, UR8, RZ, 0x3c, !PT ;  /* 0x000000080b027c12 */ /* 0x000fc8000f8e3cff */
[----:B--2---:R-:W-:-:S04]  /*35b0*/  SHF.L.U32 R3, R2, 0x1f, RZ ;  /* 0x0000001f02037819 */ /* 0x004fc800000006ff */
[----:B------:R-:W2:Y:S02]  /*35c0*/  SYNCS.PHASECHK.TRANS64.TRYWAIT P0, [UR5], R3 ;  /* 0x00000003ff0075a7 */ /* 0x000ea40008001105 */
[----:B--2---:R-:W-:Y:S05]  /*35d0*/  @!P0 BRA `(.L_x_63) ;  /* 0x0000003000688947 */ /* 0x004fea0003800000 */
.L_x_123:
        /* <DEDUP_REMOVED lines=9> */
.L_x_125:
[----:B------:R-:W-:-:S04]  /*3670*/  UIADD3 UR7, UPT, UPT, UR7, 0x1, URZ ;  /* 0x0000000107077890 */ /* 0x000fc8000fffe0ff */
[----:B------:R-:W-:-:S04]  /*3680*/  UISETP.NE.AND UP0, UPT, UR7, 0x4, UPT ;  /* 0x000000040700788c */ /* 0x000fc8000bf05270 */
[----:B------:R-:W-:Y:S02]  /*3690*/  USEL UR5, URZ, 0x1, UP0 ;  /* 0x00000001ff057887 */ /* 0x000fe40008000000 */
[----:B------:R-:W-:-:S04]  /*36a0*/  USEL UR7, UR7, URZ, UP0 ;  /* 0x000000ff07077287 */ /* 0x000fc80008000000 */
[----:B------:R-:W-:Y:S01]  /*36b0*/  ULEA UR7, UR7, UR6, 0x3 ;  /* 0x0000000607077291 */ /* 0x000fe2000f8e18ff */
[----:B--2---:R-:W-:-:S04]  /*36c0*/  LOP3.LUT R3, R2, UR5, RZ, 0x3c, !PT ;  /* 0x0000000502037c12 */ /* 0x004fc8000f8e3cff */
[----:B------:R-:W-:-:S04]  /*36d0*/  SHF.L.U32 R3, R3, 0x1f, RZ ;  /* 0x0000001f03037819 */ /* 0x000fc800000006ff */
[----:B------:R-:W2:Y:S02]  /*36e0*/  SYNCS.PHASECHK.TRANS64.TRYWAIT P0, [UR7], R3 ;  /* 0x00000003ff0075a7 */ /* 0x000ea40008001107 */
[----:B--2---:R-:W-:Y:S05]  /*36f0*/  @!P0 BRA `(.L_x_65) ;  /* 0x0000003000508947 */ /* 0x004fea0003800000 */
.L_x_127:
[----:B------:R-:W-:Y:S01]  /*3700*/  NOP ;  /* 0x0000000000007918 */ /* 0x000fe20000000000 */
[----:B--2---:R-:W2:Y:S01]  /*3710*/  LDS R0, [UR4+0x14] ;  /* 0x00001404ff007984 */ /* 0x004ea20008000800 */
[----:B------:R-:W-:Y:S01]  /*3720*/  ULOP3.LUT UR6, UR19, 0xffff, URZ, 0xc0, !UPT ;  /* 0x0000ffff13067892 */ /* 0x000fe2000f8ec0ff */
[----:B------:R-:W-:Y:S01]  /*3730*/  UMOV UR8, 0xffff ;  /* 0x0000ffff00087882 */ /* 0x000fe20000000000 */
[----:B------:R-:W-:Y:S02]  /*3740*/  UMOV UR5, 0x1 ;  /* 0x0000000100057882 */ /* 0x000fe40000000000 */
[----:B------:R-:W-:-:S04]  /*3750*/  USHF.R.U32.HI UR6, URZ, 0x5, UR6 ;  /* 0x00000005ff067899 */ /* 0x000fc80008011606 */
[----:B------:R-:W-:Y:S02]  /*3760*/  USHF.L.U32 UR8, UR8, UR6, URZ ;  /* 0x0000000608087299 */ /* 0x000fe400080006ff */
[----:B------:R-:W-:-:S04]  /*3770*/  USHF.L.U32 UR5, UR5, UR6, URZ ;  /* 0x0000000605057299 */ /* 0x000fc800080006ff */
[----:B--2---:R-:W-:-:S04]  /*3780*/  LOP3.LUT R0, R0, UR8, RZ, 0xc0, !PT ;  /* 0x0000000800007c12 */ /* 0x004fc8000f8ec0ff */
[----:B------:R-:W-:-:S13]  /*3790*/  ISETP.NE.AND P0, PT, R0, UR8, PT ;  /* 0x0000000800007c0c */ /* 0x000fda000bf05270 */
[----:B------:R-:W-:Y:S05]  /*37a0*/  @P0 BRA `(.L_x_66) ;  /* 0x0000000000580947 */ /* 0x000fea0003800000 */
[----:B------:R-:W2:Y:S02]  /*37b0*/  LDS R0, [UR4+0x18] ;  /* 0x00001804ff007984 */ /* 0x000ea40008000800 */
[----:B--2---:R-:W-:-:S04]  /*37c0*/  LOP3.LUT R0, R0, UR5, RZ, 0xc0, !PT ;  /* 0x0000000500007c12 */ /* 0x004fc8000f8ec0ff */
[----:B------:R-:W-:-:S13]  /*37d0*/  ISETP.NE.AND P0, PT, R0, UR5, PT ;  /* 0x0000000500007c0c */ /* 0x000fda000bf05270 */
[----:B------:R-:W-:Y:S05]  /*37e0*/  @P0 BRA `(.L_x_67) ;  /* 0x00000000003c0947 */ /* 0x000fea0003800000 */
[----:B------:R-:W2:Y:S01]  /*37f0*/  S2R R2, SR_LANEID ;  /* 0x0000000000027919 */ /* 0x000ea20000000000 */
[----:B------:R-:W-:Y:S01]  /*3800*/  ULOP3.LUT UR8, URZ, UR8, URZ, 0x33, !UPT ;  /* 0x00000008ff087292 */ /* 0x000fe2000f8e33ff */
[----:B------:R-:W-:Y:S01]  /*3810*/  LOP3.LUT R4, RZ, UR5, RZ, 0x33, !PT ;  /* 0x00000005ff047c12 */ /* 0x000fe2000f8e33ff */
[----:B------:R-:W-:Y:S02]  /*3820*/  VOTEU.ANY UR7, UPT, PT ;  /* 0x0000000000077886 */ /* 0x000fe400038e0100 */
[----:B------:R-:W-:Y:S01]  /*3830*/  UFLO.U32 UR7, UR7 ;  /* 0x00000007000772bd */ /* 0x000fe200080e0000 */
[----:B------:R-:W3:Y:S01]  /*3840*/  REDUX UR5, R4 ;  /* 0x00000000040573c4 */ /* 0x000ee20000000000 */
[----:B------:R-:W-:-:S06]  /*3850*/  IMAD.U32 R0, RZ, RZ, UR8 ;  /* 0x00000008ff007e24 */ /* 0x000fcc000f8e00ff */
[----:B------:R1:W-:Y:S01]  /*3860*/  UTCATOMSWS.AND URZ, UR8 ;  /* 0x0000000800ff79e3 */ /* 0x0003e20008000000 */
[----:B------:R-:W4:Y:S01]  /*3870*/  REDUX UR6, R0 ;  /* 0x00000000000673c4 */ /* 0x000f220000000000 */
[----:B--2---:R-:W-:Y:S01]  /*3880*/  ISETP.EQ.U32.AND P0, PT, R2, UR7, PT ;  /* 0x0000000702007c0c */ /* 0x004fe2000bf02070 */
[----:B---3--:R-:W-:Y:S01]  /*3890*/  IMAD.U32 R2, RZ, RZ, UR5 ;  /* 0x00000005ff027e24 */ /* 0x008fe2000f8e00ff */
[----:B----4-:R-:W-:-:S11]  /*38a0*/  MOV R3, UR6 ;  /* 0x0000000600037c02 */ /* 0x010fd60008000f00 */
[----:B------:R1:W-:Y:S04]  /*38b0*/  @P0 ATOMS.AND RZ, [UR4+0x14], R3 ;  /* 0x00001403ffff098c */ /* 0x0003e8000a800004 */
[----:B------:R1:W-:Y:S01]  /*38c0*/  @P0 ATOMS.AND RZ, [UR4+0x18], R2 ;  /* 0x00001802ffff098c */ /* 0x0003e2000a800004 */
[----:B------:R-:W-:Y:S05]  /*38d0*/  BRA `(.L_x_68) ;  /* 0x0000000000147947 */ /* 0x000fea0003800000 */
.L_x_67:
[----:B------:R-:W-:Y:S02]  /*38e0*/  MOV R2, 0x3900 ;  /* 0x0000390000027802 */ /* 0x000fe40000000f00 */
[----:B-1--45:R-:W-:Y:S05]  /*38f0*/  CALL.REL.NOINC `($__internal_0_$__cuda_sm10x_tcgen05_guardrail_trap_col_being_dealloced_not_returned_by_alloc) ;  /* 0x00000030006c7944 */ /* 0x032fea0003c00000 */
[----:B------:R-:W-:Y:S05]  /*3900*/  BRA `(.L_x_68) ;  /* 0x0000000000087947 */ /* 0x000fea0003800000 */
.L_x_66:
[----:B------:R-:W-:Y:S02]  /*3910*/  MOV R2, 0x3930 ;  /* 0x0000393000027802 */ /* 0x000fe40000000f00 */
[----:B-1--45:R-:W-:Y:S05]  /*3920*/  CALL.REL.NOINC `($__internal_2_$__cuda_sm10x_tcgen05_guardrail_trap_unallocated_columns_being_dealloced) ;  /* 0x0000003000787944 */ /* 0x032fea0003c00000 */
.L_x_68:
[----:B------:R-:W-:Y:S01]  /*3930*/  NOP ;  /* 0x0000000000007918 */ /* 0x000fe20000000000 */
[----:B-1----:R-:W-:Y:S05]  /*3940*/  EXIT ;  /* 0x000000000000794d */ /* 0x002fea0003800000 */
.L_x_50:
[----:B------:R-:W-:-:S09]  /*3950*/  UISETP.NE.OR UP2, UPT, UR8, 0x3, !UP2 ;  /* 0x000000030800788c */ /* 0x000fd2000d745670 */
[----:B------:R-:W-:Y:S05]  /*3960*/  BRA.U UP2, `(.L_x_69) ;  /* 0x0000000902c87547 */ /* 0x000fea000b800000 */
[----:B------:R-:W1:Y:S01]  /*3970*/  LDCU.64 UR6, c[0x0][0x888] ;  /* 0x00011100ff0677ac */ /* 0x000e620008000a00 */
[----:B------:R-:W2:Y:S01]  /*3980*/  LDC R0, c[0x0][0xb30] ;  /* 0x0002cc00ff007b82 */ /* 0x000ea20000000800 */
[----:B------:R-:W-:Y:S01]  /*3990*/  IMAD.MOV.U32 R30, RZ, RZ, 0x1 ;  /* 0x00000001ff1e7424 */ /* 0x000fe200078e00ff */
[----:B------:R-:W-:Y:S01]  /*39a0*/  CS2R R28, SRZ ;  /* 0x00000000001c7805 */ /* 0x000fe2000001ff00 */
[----:B------:R-:W4:Y:S01]  /*39b0*/  LDCU.64 UR4, c[0x0][0x890] ;  /* 0x00011200ff0477ac */ /* 0x000f220008000a00 */
[----:B------:R-:W-:Y:S01]  /*39c0*/  IMAD.MOV.U32 R25, RZ, RZ, 0x1000 ;  /* 0x00001000ff197424 */ /* 0x000fe200078e00ff */
[----:B------:R-:W-:-:S03]  /*39d0*/  UMOV UR8, 0x400 ;  /* 0x0000040000087882 */ /* 0x000fc60000000000 */
[----:B------:R-:W3:Y:S01]  /*39e0*/  LDC R19, c[0x0][0x370] ;  /* 0x0000dc00ff137b82 */ /* 0x000ee20000000800 */
[----:B------:R-:W-:-:S07]  /*39f0*/  UPLOP3.LUT UP1, UPT, UPT, UPT, UPT, 0x40, 0x4 ;  /* 0x000000000004789c */ /* 0x000fce0003f2e870 */
[----:B------:R-:W3:Y:S01]  /*3a00*/  LDC R2, c[0x0][0xb0c] ;  /* 0x0002c300ff027b82 */ /* 0x000ee20000000800 */
[----:B-1----:R-:W-:Y:S02]  /*3a10*/  UISETP.NE.U32.AND UP2, UPT, UR6, URZ, UPT ;  /* 0x000000ff0600728c */ /* 0x002fe4000bf45070 */
[----:B------:R-:W-:Y:S02]  /*3a20*/  ULEA UR6, UR37, UR8, 0x18 ;  /* 0x0000000825067291 */ /* 0x000fe4000f8ec0ff */
[----:B------:R-:W-:Y:S02]  /*3a30*/  UISETP.NE.AND.EX UP2, UPT, UR7, URZ, UPT, UP2 ;  /* 0x000000ff0700728c */ /* 0x000fe4000bf45320 */
[----:B------:R-:W-:Y:S01]  /*3a40*/  UIADD3 UR7, UPT, UPT, UR6, 0x60, URZ ;  /* 0x0000006006077890 */ /* 0x000fe2000fffe0ff */
[----:B------:R-:W1:Y:S01]  /*3a50*/  LDC R18, c[0x0][0xb20] ;  /* 0x0002c800ff127b82 */ /* 0x000e620000000800 */
[----:B----4-:R-:W-:Y:S01]  /*3a60*/  UISETP.NE.U32.AND UP3, UPT, UR4, URZ, UPT ;  /* 0x000000ff0400728c */ /* 0x010fe2000bf65070 */
[----:B--2---:R-:W-:Y:S01]  /*3a70*/  ISETP.NE.AND P1, PT, R0, 0x1, PT ;  /* 0x000000010000780c */ /* 0x004fe20003f25270 */
[----:B------:R-:W-:-:S02]  /*3a80*/  UPRMT UR37, UR37, 0x654, UR7 ;  /* 0x0000065425257896 */ /* 0x000fc40008000007 */
[----:B------:R-:W-:-:S03]  /*3a90*/  UISETP.NE.AND.EX UP3, UPT, UR5, URZ, UPT, UP3 ;  /* 0x000000ff0500728c */ /* 0x000fc6000bf65330 */
[----:B------:R-:W2:Y:S08]  /*3aa0*/  LDC.64 R32, c[0x0][0x348] ;  /* 0x0000d200ff207b82 */ /* 0x000eb00000000a00 */
[----:B------:R-:W4:Y:S08]  /*3ab0*/  LDC.64 R16, c[0x0][0xb10] ;  /* 0x0002c400ff107b82 */ /* 0x000f300000000a00 */
[----:B------:R-:W1:Y:S08]  /*3ac0*/  LDC.64 R6, c[0x0][0xb18] ;  /* 0x0002c600ff067b82 */ /* 0x000e700000000a00 */
[----:B------:R-:W1:Y:S08]  /*3ad0*/  LDC.64 R4, c[0x0][0xb28] ;  /* 0x0002ca00ff047b82 */ /* 0x000e700000000a00 */
[----:B---3--:R-:W1:Y:S02]  /*3ae0*/  LDC R24, c[0x0][0x374] ;  /* 0x0000dd00ff187b82 */ /* 0x008e640000000800 */
.L_x_77:
[C---:B------:R-:W-:Y:S02]  /*3af0*/  LEA R0, R29.reuse, UR6, 0x3 ;  /* 0x000000061d007c11 */ /* 0x040fe4000f8e18ff */
[----:B------:R-:W-:Y:S02]  /*3b00*/  SHF.L.U32 R3, R28, 0x1f, RZ ;  /* 0x0000001f1c037819 */ /* 0x000fe400000006ff */
[----:B------:R-:W-:Y:S02]  /*3b10*/  LEA R20, R29, UR6, 0x4 ;  /* 0x000000061d147c11 */ /* 0x000fe4000f8e20ff */
[----:B---3--:R-:W3:Y:S02]  /*3b20*/  SYNCS.PHASECHK.TRANS64.TRYWAIT P0, [R0+URZ+0x80], R3 ;  /* 0x00008003000075a7 */ /* 0x008ee400080011ff */
[----:B---3--:R-:W-:Y:S05]  /*3b30*/  @!P0 BRA `(.L_x_70) ;  /* 0x0000002c00588947 */ /* 0x008fea0003800000 */
.L_x_128:
[----:B------:R-:W-:Y:S01]  /*3b40*/  ISETP.GE.AND P0, PT, R40, 0x1, PT ;  /* 0x000000012800780c */ /* 0x000fe20003f06270 */
[----:B------:R-:W1:Y:S01]  /*3b50*/  LDS.128 R20, [R20+0x110] ;  /* 0x0001100014147984 */ /* 0x000e620000000c00 */
[----:B------:R-:W-:Y:S01]  /*3b60*/  ISETP.NE.U32.AND P4, PT, RZ, UR4, PT ;  /* 0x00000004ff007c0c */ /* 0x000fe2000bf85070 */
[----:B---3--:R-:W-:Y:S01]  /*3b70*/  VIADD R0, R0, 0x90 ;  /* 0x0000009000007836 */ /* 0x008fe20000000000 */
[----:B------:R-:W-:Y:S02]  /*3b80*/  SHF.L.U32 R26, R30, 0x1f, RZ ;  /* 0x0000001f1e1a7819 */ /* 0x000fe400000006ff */
[----:B------:R-:W-:Y:S02]  /*3b90*/  ISETP.NE.AND.EX P4, PT, RZ, UR5, PT, P4 ;  /* 0x00000005ff007c0c */ /* 0x000fe4000bf85340 */
[----:B------:R-:W-:Y:S01]  /*3ba0*/  PRMT R0, RZ, 0x654, R0 ;  /* 0x00000654ff007816 */ /* 0x000fe20000000000 */
[----:B------:R-:W-:Y:S01]  /*3bb0*/  @!PT LDS RZ, [RZ] ;  /* 0x00000000fffff984 */ /* 0x000fe20000000800 */
[----:B------:R-:W-:Y:S01]  /*3bc0*/  @!PT LDS RZ, [RZ] ;  /* 0x00000000fffff984 */ /* 0x000fe20000000800 */
[----:B------:R-:W-:Y:S01]  /*3bd0*/  @!PT LDS RZ, [RZ] ;  /* 0x00000000fffff984 */ /* 0x000fe20000000800 */
[----:B------:R-:W-:Y:S01]  /*3be0*/  @!PT LDS RZ, [RZ] ;  /* 0x00000000fffff984 */ /* 0x000fe20000000800 */
[----:B------:R3:W-:Y:S06]  /*3bf0*/  MEMBAR.ALL.CTA ;  /* 0x0000000000007992 */ /* 0x0007ec0000008000 */
[----:B---3--:R-:W3:Y:S02]  /*3c00*/  FENCE.VIEW.ASYNC.S ;  /* 0x00000000000073c6 */ /* 0x008ee40000000000 */
[----:B---3--:R3:W-:Y:S01]  /*3c10*/  SYNCS.ARRIVE.TRANS64.RED.A1T0 RZ, [R0+URZ], RZ ;  /* 0x000000ff00ff79a7 */ /* 0x0087e200081004ff */
[----:B-1----:R-:W-:Y:S11]  /*3c20*/  LOP3.LUT P3, RZ, R22, 0x1, RZ, 0xc0, !PT ;  /* 0x0000000116ff7812 */ /* 0x002ff6000786c0ff */
[----:B------:R-:W-:Y:S02]  /*3c30*/  @!UPT UIADD3 URZ, UPT, UPT, URZ, URZ, URZ ;  /* 0x000000fffffff290 */ /* 0x000fe4000fffe0ff */
[----:B------:R-:W-:Y:S02]  /*3c40*/  @P3 MOV R13, R20 ;  /* 0x00000014000d3202 */ /* 0x000fe40000000f00 */
[----:B------:R-:W-:Y:S01]  /*3c50*/  @P3 LOP3.LUT R8, R21, 0xffff, RZ, 0xc0, !PT ;  /* 0x0000ffff15083812 */ /* 0x000fe200078ec0ff */
[----:B---3--:R-:W-:Y:S06]  /*3c60*/  @!P0 BRA `(.L_x_71) ;  /* 0x0000000000a48947 */ /* 0x008fec0003800000 */
[----:B------:R-:W-:Y:S01]  /*3c70*/  IMAD.HI.U32 R31, R24, R7, RZ ;  /* 0x00000007181f7227 */ /* 0x000fe200078e00ff */
[----:B------:R-:W-:Y:S02]  /*3c80*/  ISETP.NE.AND P0, PT, R6, 0x1, PT ;  /* 0x000000010600780c */ /* 0x000fe40003f05270 */
[----:B------:R-:W-:Y:S01]  /*3c90*/  ISETP.NE.AND P2, PT, R40, 0x1, PT ;  /* 0x000000012800780c */ /* 0x000fe20003f45270 */
[----:B----4-:R-:W-:Y:S01]  /*3ca0*/  IMAD.HI.U32 R34, R19, R16, RZ ;  /* 0x0000001013227227 */ /* 0x010fe200078e00ff */
[----:B------:R-:W-:Y:S02]  /*3cb0*/  SHF.R.U32.HI R31, RZ, R18, R31 ;  /* 0x00000012ff1f7219 */ /* 0x000fe4000001161f */
[----:B------:R-:W-:Y:S01]  /*3cc0*/  ISETP.NE.AND P5, PT, R2, 0x1, PT ;  /* 0x000000010200780c */ /* 0x000fe20003fa5270 */
[----:B------:R-:W-:Y:S01]  /*3cd0*/  IMAD.HI.U32 R36, R13, R16, RZ ;  /* 0x000000100d247227 */ /* 0x000fe200078e00ff */
[----:B------:R-:W-:Y:S02]  /*3ce0*/  SHF.R.U32.HI R34, RZ, R17, R34 ;  /* 0x00000011ff227219 */ /* 0x000fe40000011622 */
[----:B------:R-:W-:Y:S01]  /*3cf0*/  SEL R3, R24, R31, !P0 ;  /* 0x0000001f18037207 */ /* 0x000fe20004000000 */
[C---:B------:R-:W-:Y:S01]  /*3d00*/  IMAD.HI.U32 R31, R8.reuse, R7, RZ ;  /* 0x00000007081f7227 */ /* 0x040fe200078e00ff */
[----:B------:R-:W-:Y:S02]  /*3d10*/  SEL R11, R19, R34, !P5 ;  /* 0x00000022130b7207 */ /* 0x000fe40006800000 */
[----:B------:R-:W-:Y:S01]  /*3d20*/  SHF.R.U32.HI R36, RZ, R17, R36 ;  /* 0x00000011ff247219 */ /* 0x000fe20000011624 */
[----:B------:R-:W-:Y:S01]  /*3d30*/  IMAD.HI.U32 R38, R3, R4, RZ ;  /* 0x0000000403267227 */ /* 0x000fe200078e00ff */
[----:B------:R-:W-:Y:S03]  /*3d40*/  SHF.R.U32.HI R31, RZ, R18, R31 ;  /* 0x00000012ff1f7219 */ /* 0x000fe6000001161f */
[----:B------:R-:W-:Y:S01]  /*3d50*/  IMAD.HI.U32 R34, R11, R4, RZ ;  /* 0x000000040b227227 */ /* 0x000fe200078e00ff */
[----:B------:R-:W-:Y:S02]  /*3d60*/  @P2 SHF.R.U32.HI R3, RZ, R5, R38 ;  /* 0x00000005ff032219 */ /* 0x000fe40000011626 */
[----:B------:R-:W-:Y:S02]  /*3d70*/  SEL R9, R8, R31, !P0 ;  /* 0x0000001f08097207 */ /* 0x000fe40004000000 */
[----:B------:R-:W-:Y:S01]  /*3d80*/  @P2 SHF.R.U32.HI R11, RZ, R5, R34 ;  /* 0x00000005ff0b2219 */ /* 0x000fe20000011622 */
[C---:B------:R-:W-:Y:S01]  /*3d90*/  IMAD R10, R40.reuse, R3, RZ ;  /* 0x00000003280a7224 */ /* 0x040fe200078e02ff */
[----:B------:R-:W-:Y:S01]  /*3da0*/  SEL R3, R13, R36, !P5 ;  /* 0x000000240d037207 */ /* 0x000fe20006800000 */
[C---:B------:R-:W-:Y:S03]  /*3db0*/  IMAD.HI.U32 R14, R9.reuse, R4, RZ ;  /* 0x00000004090e7227 */ /* 0x040fe600078e00ff */
[----:B------:R-:W-:Y:S01]  /*3dc0*/  ISETP.GE.AND P0, PT, R9, R10, PT ;  /* 0x0000000a0900720c */ /* 0x000fe20003f06270 */
[C---:B------:R-:W-:Y:S01]  /*3dd0*/  IMAD R12, R40.reuse, R11, RZ ;  /* 0x0000000b280c7224 */ /* 0x040fe200078e02ff */
[-C--:B------:R-:W-:Y:S04]  /*3de0*/  SHF.R.U32.HI R14, RZ, R5.reuse, R14 ;  /* 0x00000005ff0e7219 */ /* 0x080fe8000001160e */
[----:B------:R-:W-:Y:S02]  /*3df0*/  ISETP.GE.OR P0, PT, R3, R12, P0 ;  /* 0x0000000c0300720c */ /* 0x000fe40000706670 */
[----:B------:R-:W-:Y:S05]  /*3e00*/  SEL R15, R9, R14, !P2 ;  /* 0x0000000e090f7207 */ /* 0x000fea0005000000 */
[----:B------:R-:W-:Y:S04]  /*3e10*/  IMAD.MOV R14, RZ, RZ, -R15 ;  /* 0x000000ffff0e7224 */ /* 0x000fe800078e0a0f */
[----:B------:R-:W-:Y:S02]  /*3e20*/  IMAD R14, R40, R14, R9 ;  /* 0x0000000e280e7224 */ /* 0x000fe400078e0209 */
[C---:B------:R-:W-:Y:S05]  /*3e30*/  @!P0 IMAD.HI.U32 R10, R3.reuse, R4, RZ ;  /* 0x00000004030a8227 */ /* 0x040fea00078e00ff */
[----:B------:R-:W-:Y:S04]  /*3e40*/  @!P0 SHF.R.U32.HI R10, RZ, R5, R10 ;  /* 0x00000005ff0a8219 */ /* 0x000fe8000001160a */
[----:B------:R-:W-:Y:S01]  /*3e50*/  @!P0 SEL R0, R3, R10, !P2 ;  /* 0x0000000a03008207 */ /* 0x000fe20005000000 */
[----:B------:R-:W-:Y:S03]  /*3e60*/  IMAD.MOV R10, RZ, RZ, -R3 ;  /* 0x000000ffff0a7224 */ /* 0x000fe600078e0a03 */
[----:B------:R-:W-:Y:S01]  /*3e70*/  @!P0 IADD3 R15, PT, PT, R15, -R0, RZ ;  /* 0x800000000f0f8210 */ /* 0x000fe20007ffe0ff */
[----:B------:R-:W-:Y:S01]  /*3e80*/  @!P0 IMAD R0, R11, R14, R0 ;  /* 0x0000000e0b008224 */ /* 0x000fe200078e0200 */
[----:B------:R-:W-:Y:S01]  /*3e90*/  IADD3 R11, PT, PT, -R9, RZ, RZ ;  /* 0x000000ff090b7210 */ /* 0x000fe20007ffe1ff */
[----:B------:R-:W-:Y:S02]  /*3ea0*/  IMAD R13, R2, R10, R13 ;  /* 0x0000000a020d7224 */ /* 0x000fe400078e020d */
[----:B------:R-:W-:Y:S02]  /*3eb0*/  @!P0 IMAD R9, R15, R40, R3 ;  /* 0x000000280f098224 */ /* 0x000fe400078e0203 */
[----:B------:R-:W-:Y:S02]  /*3ec0*/  @!P0 IMAD.MOV.U32 R3, RZ, RZ, R0 ;  /* 0x000000ffff038224 */ /* 0x000fe400078e0000 */
[----:B------:R-:W-:Y:S02]  /*3ed0*/  IMAD R8, R6, R11, R8 ;  /* 0x0000000b06087224 */ /* 0x000fe400078e0208 */
[----:B------:R-:W-:Y:S02]  /*3ee0*/  IMAD R13, R3, R2, R13 ;  /* 0x00000002030d7224 */ /* 0x000fe400078e020d */
[----:B------:R-:W-:Y:S02]  /*3ef0*/  IMAD R8, R9, R6, R8 ;  /* 0x0000000609087224 */ /* 0x000fe400078e0208 */
.L_x_71:
[----:B------:R-:W-:Y:S05]  /*3f00*/  BRA.U UP1, `(.L_x_72) ;  /* 0x0000000101107547 */ /* 0x000fea000b800000 */
[----:B------:R-:W-:Y:S04]  /*3f10*/  MOV R0, UR13 ;  /* 0x0000000d00007c02 */ /* 0x000fe80008000f00 */
[----:B------:R-:W-:Y:S04]  /*3f20*/  SHF.L.U32 R3, R0, 0x1f, RZ ;  /* 0x0000001f00037819 */ /* 0x000fe800000006ff */
[----:B------:R-:W1:Y:S02]  /*3f30*/  SYNCS.PHASECHK.TRANS64.TRYWAIT P0, [UR6+0x78], R3 ;  /* 0x00007803ff0075a7 */ /* 0x000e640008001106 */
[----:B-1----:R-:W-:Y:S05]  /*3f40*/  @!P0 BRA `(.L_x_73) ;  /* 0x0000002800688947 */ /* 0x002fea0003800000 */
.L_x_72:
[----:B------:R-:W-:Y:S05]  /*3f50*/  BRA.U !UP3, `(.L_x_74) ;  /* 0x000000010b347547 */ /* 0x000fea000b800000 */
[----:B------:R-:W-:Y:S01]  /*3f60*/  UPLOP3.LUT UP0, UPT, UPT, UPT, UP2, 0x80, 0x8 ;  /* 0x000000000008789c */ /* 0x000fe20003f0f020 */
[----:B-1----:R-:W-:Y:S02]  /*3f70*/  HFMA2 R0, -RZ, RZ, 0, 5.9604644775390625e-08 ;  /* 0x00000001ff007431 */ /* 0x002fe400000001ff */
[----:B------:R-:W-:Y:S03]  /*3f80*/  IMAD.MOV.U32 R96, RZ, RZ, 0x1 ;  /* 0x00000001ff607424 */ /* 0x000fe600078e00ff */
[----:B------:R-:W-:Y:S05]  /*3f90*/  PLOP3.LUT P0, PT, PT, PT, UP0, 0x80, 0x8 ;  /* 0x000000000008781c */ /* 0x000fea0003f0f008 */
[----:B------:R-:W1:Y:S01]  /*3fa0*/  @UP0 LDCU.64 UR8, c[0x0][0x888] ;  /* 0x00011100ff0807ac */ /* 0x000e620008000a00 */
[----:B------:R-:W-:Y:S07]  /*3fb0*/  @UP0 UIMAD UR7, UR36, UR4, URZ ;  /* 0x00000004240702a4 */ /* 0x000fee000f8e02ff */
[----:B------:R-:W-:Y:S01]  /*3fc0*/  @!P0 PRMT R96, R0, 0x7610, R96 ;  /* 0x0000761000608816 */ /* 0x000fe20000000060 */
[----:B-1----:R-:W-:Y:S03]  /*3fd0*/  @UP0 UIMAD.WIDE UR8, UR7, 0x4, UR8 ;  /* 0x00000004070808a5 */ /* 0x002fe6000f8e0208 */
[----:B------:R-:W1:Y:S03]  /*3fe0*/  @!UP0 LDCU UR7, c[0x0][0x880] ;  /* 0x00011000ff0787ac */ /* 0x000e660008000800 */
[----:B------:R-:W-:Y:S01]  /*3ff0*/  IMAD.U32 R10, RZ, RZ, UR8 ;  /* 0x00000008ff0a7e24 */ /* 0x000fe2000f8e00ff */
[----:B------:R-:W-:Y:S05]  /*4000*/  MOV R11, UR9 ;  /* 0x00000009000b7c02 */ /* 0x000fea0008000f00 */
[----:B-----5:R3:W5:Y:S02]  /*4010*/  @P0 LDG.E R49, desc[UR40][R10.64] ;  /* 0x000000280a310981 */ /* 0x020764000c1e1900 */
[----:B-1-3--:R-:W-:Y:S07]  /*4020*/  @!P0 IMAD.U32 R49, RZ, RZ, UR7 ;  /* 0x00000007ff318e24 */ /* 0x00afee000f8e00ff */
.L_x_74:
[----:B-----5:R-:W-:Y:S01]  /*4030*/  @!P4 FSETP.EQ.AND P5, PT, R49, RZ, PT ;  /* 0x000000ff3100c20b */ /* 0x020fe20003fa2000 */
[----:B------:R-:W-:Y:S01]  /*4040*/  @!UPT UIADD3 URZ, UPT, UPT, URZ, URZ, URZ ;  /* 0x000000fffffff290 */ /* 0x000fe2000fffe0ff */
[----:B------:R-:W-:Y:S11]  /*4050*/  @!P4 BRA `(.L_x_75) ;  /* 0x000000000014c947 */ /* 0x000ff60003800000 */
[----:B------:R-:W-:Y:S02]  /*4060*/  LOP3.LUT P0, RZ, R96, 0xff, RZ, 0xc0, !PT ;  /* 0x000000ff60ff7812 */ /* 0x000fe4000780c0ff */
[----:B------:R-:W-:Y:S04]  /*4070*/  PLOP3.LUT P5, PT, PT, PT, UP0, 0x80, 0x8 ;  /* 0x000000000008781c */ /* 0x000fe80003faf008 */
[----:B------:R-:W-:Y:S07]  /*4080*/  PLOP3.LUT P5, PT, P5, PT, PT, 0x8, 0x80 ;  /* 0x000000000080781c */ /* 0x000fee0002fae170 */
[----:B------:R-:W-:Y:S11]  /*4090*/  @P0 FSETP.EQ.AND P5, PT, R49, RZ, PT ;  /* 0x000000ff3100020b */ /* 0x000ff60003fa2000 */
[----:B------:R-:W-:Y:S02]  /*40a0*/  @!UPT UIADD3 URZ, UPT, UPT, URZ, URZ, URZ ;  /* 0x000000fffffff290 */ /* 0x000fe4000fffe0ff */
.L_x_75:
[----:B------:R-:W3:Y:S01]  /*40b0*/  SYNCS.PHASECHK.TRANS64.TRYWAIT P4, [UR6+0x68], R26 ;  /* 0x0000681aff0075a7 */ /* 0x000ee20008081106 */
[----:B------:R-:W-:Y:S01]  /*40c0*/  @P3 SHF.R.U32.HI R27, RZ, 0x10, R21 ;  /* 0x00000010ff1b3819 */ /* 0x000fe20000011615 */
[----:B------:R-:W-:Y:S01]  /*40d0*/  VIADD R29, R29, 0x1 ;  /* 0x000000011d1d7836 */ /* 0x000fe20000000000 */
[----:B------:R-:W5:Y:S08]  /*40e0*/  LDC.64 R14, c[0x0][0xb10] ;  /* 0x0002c400ff0e7b82 */ /* 0x000f700000000a00 */
[----:B------:R-:W2:Y:S08]  /*40f0*/  LDC.64 R10, c[0x0][0xb18] ;  /* 0x0002c600ff0a7b82 */ /* 0x000eb00000000a00 */
[----:B-1----:R-:W1:Y:S08]  /*4100*/  @!P1 LDC R0, c[0x0][0xb20] ;  /* 0x0002c800ff009b82 */ /* 0x002e700000000800 */
[----:B------:R-:W4:Y:S01]  /*4110*/  @!P1 LDC R3, c[0x0][0xb0c] ;  /* 0x0002c300ff039b82 */ /* 0x000f220000000800 */
[----:B-----5:R-:W-:Y:S05]  /*4120*/  @!P1 IMAD.HI.U32 R14, R13, R14, RZ ;  /* 0x0000000e0d0e9227 */ /* 0x020fea00078e00ff */
[----:B------:R-:W-:Y:S01]  /*4130*/  @!P1 SHF.R.U32.HI R14, RZ, R15, R14 ;  /* 0x0000000fff0e9219 */ /* 0x000fe2000001160e */
[----:B--2---:R-:W-:Y:S01]  /*4140*/  @!P1 IMAD.HI.U32 R11, R8, R11, RZ ;  /* 0x0000000b080b9227 */ /* 0x004fe200078e00ff */
[----:B------:R-:W-:Y:S04]  /*4150*/  @!P1 ISETP.NE.AND P0, PT, R10, 0x1, PT ;  /* 0x000000010a00980c */ /* 0x000fe80003f05270 */
[----:B-1----:R-:W-:Y:S02]  /*4160*/  @!P1 SHF.R.U32.HI R9, RZ, R0, R11 ;  /* 0x00000000ff099219 */ /* 0x002fe4000001160b */
[----:B----4-:R-:W-:Y:S02]  /*4170*/  @!P1 ISETP.NE.AND P2, PT, R3, 0x1, PT ;  /* 0x000000010300980c */ /* 0x010fe40003f45270 */
[----:B------:R-:W-:Y:S02]  /*4180*/  @!P1 SEL R9, R8, R9, !P0 ;  /* 0x0000000908099207 */ /* 0x000fe40004000000 */
[----:B------:R-:W-:Y:S02]  /*4190*/  ELECT P0, URZ, PT ;  /* 0x0000000000ff782f */ /* 0x000fe40003800000 */
[----:B------:R-:W-:Y:S05]  /*41a0*/  @!P1 SEL R14, R13, R14, !P2 ;  /* 0x0000000e0d0e9207 */ /* 0x000fea0005000000 */
[----:B------:R-:W-:Y:S02]  /*41b0*/  @!P1 IMAD.IADD R0, R9, 0x1, -R14 ;  /* 0x0000000109009824 */ /* 0x000fe400078e0a0e */
[----:B------:R-:W-:Y:S02]  /*41c0*/  @!P1 IMAD.IADD R9, R14, 0x1, -R9 ;  /* 0x000000010e099824 */ /* 0x000fe400078e0a09 */
[----:B------:R-:W-:Y:S02]  /*41d0*/  @!P1 IMAD R13, R0, R3, R13 ;  /* 0x00000003000d9224 */ /* 0x000fe400078e020d */
[----:B------:R-:W-:Y:S01]  /*41e0*/  @!P1 IMAD R8, R9, R10, R8 ;  /* 0x0000000a09089224 */ /* 0x000fe200078e0208 */
[----:B---3--:R-:W-:Y:S06]  /*41f0*/  @!P4 BRA `(.L_x_76) ;  /* 0x0000002400d4c947 */ /* 0x008fec0003800000 */
.L_x_131:
[----:B------:R-:W-:Y:S01]  /*4200*/  PLOP3.LUT P5, PT, P5, P0, PT, 0xf2, 0x2f ;  /* 0x00000000002f781c */ /* 0x000fe20002fa1e72 */
[----:B------:R-:W-:Y:S01]  /*4210*/  UMOV UR14, 0x0 ;  /* 0x00000000000e7882 */ /* 0x000fe20000000000 */
[----:B------:R-:W-:Y:S01]  /*4220*/  LOP3.LUT R30, R30, 0x1, RZ, 0x3c, !PT ;  /* 0x000000011e1e7812 */ /* 0x000fe200078e3cff */
[----:B------:R-:W-:Y:S01]  /*4230*/  UMOV UR15, 0x10000000 ;  /* 0x10000000000f7882 */ /* 0x000fe20000000000 */
[----:B------:R-:W-:Y:S01]  /*4240*/  UMOV UR12, UR36 ;  /* 0x00000024000c7c82 */ /* 0x000fe20008000000 */
[----:B------:R-:W-:Y:S08]  /*4250*/  @P3 R2UR UR36, R27 ;  /* 0x000000001b2432ca */ /* 0x000ff000000e0000 */
[----:B-1----:R-:W-:Y:S01]  /*4260*/  @!P5 IADD3 R3, P0, PT, R32, 0x580, RZ ;  /* 0x000005802003d810 */ /* 0x002fe20007f1e0ff */
[----:B------:R-:W-:Y:S01]  /*4270*/  @!P5 IMAD.SHL.U32 R91, R91, 0x40, RZ ;  /* 0x000000405b5bd824 */ /* 0x000fe200078e00ff */
[----:B------:R-:W-:Y:S01]  /*4280*/  VOTEU.ALL UP1, P5 ;  /* 0x0000000000ff7886 */ /* 0x000fe20002820000 */
[----:B------:R-:W-:Y:S01]  /*4290*/  @!P5 IMAD.SHL.U32 R97, R97, 0x40, RZ ;  /* 0x000000406161d824 */ /* 0x000fe200078e00ff */
[----:B------:R-:W-:Y:S01]  /*42a0*/  @!P5 R2UR UR8, R3 ;  /* 0x000000000308d2ca */ /* 0x000fe200000e0000 */
[----:B------:R-:W-:Y:S01]  /*42b0*/  @!P5 IMAD.X R0, RZ, RZ, R33, P0 ;  /* 0x000000ffff00d224 */ /* 0x000fe200000e0621 */
[----:B------:R-:W-:Y:S01]  /*42c0*/  @!P5 R2UR UR10, R91 ;  /* 0x000000005b0ad2ca */ /* 0x000fe200000e0000 */
[----:B------:R-:W-:Y:S01]  /*42d0*/  @!UP1 UIADD3 UR9, UPT, UPT, UR6, 0x60, URZ ;  /* 0x0000006006099890 */ /* 0x000fe2000fffe0ff */
[----:B------:R-:W-:Y:S01]  /*42e0*/  @!P5 R2UR UR11, R97 ;  /* 0x00000000610bd2ca */ /* 0x000fe200000e0000 */
[----:B------:R-:W-:Y:S01]  /*42f0*/  IMAD.IADD R91, R8, 0x1, R79 ;  /* 0x00000001085b7824 */ /* 0x000fe200078e024f */
[----:B------:R-:W-:Y:S01]  /*4300*/  @!P5 R2UR UR7, R0 ;  /* 0x000000000007d2ca */ /* 0x000fe200000e0000 */
[----:B------:R-:W-:Y:S01]  /*4310*/  IMAD.IADD R97, R13, 0x1, R90 ;  /* 0x000000010d617824 */ /* 0x000fe200078e025a */
[C---:B------:R-:W-:Y:S04]  /*4320*/  ISETP.NE.AND P0, PT, R29.reuse, 0x2, PT ;  /* 0x000000021d00780c */ /* 0x040fe80003f05270 */
[----:B------:R-:W-:Y:S01]  /*4330*/  SEL R3, RZ, 0x1, P0 ;  /* 0x00000001ff037807 */ /* 0x000fe20000000000 */
[----:B------:R-:W-:Y:S01]  /*4340*/  IMAD.U32 R10, RZ, RZ, UR8 ;  /* 0x00000008ff0a7e24 */ /* 0x000fe2000f8e00ff */
[----:B------:R-:W-:Y:S01]  /*4350*/  @!UP1 UIADD3 UR8, UPT, UPT, UR6, 0x200, URZ ;  /* 0x0000020006089890 */ /* 0x000fe2000fffe0ff */
[----:B------:R-:W-:Y:S01]  /*4360*/  SEL R29, R29, RZ, P0 ;  /* 0x000000ff1d1d7207 */ /* 0x000fe20000000000 */
[----:B------:R-:W-:Y:S01]  /*4370*/  VOTEU.ALL UP1, P5 ;  /* 0x0000000000ff7886 */ /* 0x000fe20002820000 */
[----:B------:R-:W-:Y:S02]  /*4380*/  LOP3.LUT R28, R28, R3, RZ, 0x3c, !PT ;  /* 0x000000031c1c7212 */ /* 0x000fe400078e3cff */
[----:B------:R-:W-:Y:S01]  /*4390*/  IMAD.U32 R11, RZ, RZ, UR7 ;  /* 0x00000007ff0b7e24 */ /* 0x000fe2000f8e00ff */
[----:B------:R-:W-:Y:S04]  /*43a0*/  @!P5 R2UR UR16, R10 ;  /* 0x000000000a10d2ca */ /* 0x000fe800000e0000 */
[----:B------:R-:W-:Y:S11]  /*43b0*/  @!P5 R2UR UR17, R11 ;  /* 0x000000000b11d2ca */ /* 0x000ff600000e0000 */
[----:B------:R-:W-:Y:S02]  /*43c0*/  @!UPT UIADD3 URZ, UPT, UPT, URZ, URZ, URZ ;  /* 0x000000fffffff290 */ /* 0x000fe4000fffe0ff */
[----:B------:R3:W-:Y:S01]  /*43d0*/  @!UP1 UTMALDG.3D [UR8], [UR16], desc[UR14] ;  /* 0x00000e08100095b4 */ /* 0x0007e20008011000 */
[----:B------:R3:W-:Y:S01]  /*43e0*/  @!P5 SYNCS.ARRIVE.TRANS64.RED.A0TR RZ, [UR6+0x60], R25 ;  /* 0x00006019ffffd9a7 */ /* 0x0007e20008300406 */
[----:B------:R-:W-:Y:S01]  /*43f0*/  UPLOP3.LUT UP1, UPT, UPT, UPT, UPT, 0x80, 0x8 ;  /* 0x000000000008789c */ /* 0x000fe20003f2f070 */
[----:B------:R-:W-:Y:S01]  /*4400*/  SYNCS.ARRIVE.TRANS64.RED.A1T0 RZ, [UR37], RZ ;  /* 0x000000ffffff79a7 */ /* 0x000fe20008100425 */
[----:B------:R-:W-:Y:S09]  /*4410*/  @P3 BRA `(.L_x_77) ;  /* 0xfffffff400b43947 */ /* 0x000ff2000383ffff */
[----:B------:R-:W-:Y:S07]  /*4420*/  MOV R0, UR6 ;  /* 0x0000000600007c02 */ /* 0x000fee0008000f00 */
.L_x_78:
[----:B-1----:R-:W-:-:S04]  /*4430*/  SHF.L.U32 R3, R30, 0x1f, RZ ;  /* 0x0000001f1e037819 */ /* 0x002fc800000006ff */
[----:B------:R1:W2:Y:S03]  /*4440*/  SYNCS.PHASECHK.TRANS64.TRYWAIT P0, [R0+URZ+0x68], R3 ;  /* 0x00006803000075a7 */ /* 0x0002a600080011ff */
[----:B--2---:R-:W-:Y:S05]  /*4450*/  @!P0 NANOSLEEP.SYNCS 0x989680 ;  /* 0x009896800000895d */ /* 0x004fea0003900000 */
[----:B------:R-:W2:Y:S02]  /*4460*/  @!P0 SYNCS.PHASECHK.TRANS64 P0, [R0+URZ+0x68], R3 ;  /* 0x00006803000085a7 */ /* 0x000ea400080010ff */
[----:B--23--:R-:W-:Y:S05]  /*4470*/  @P0 EXIT ;  /* 0x000000000000094d */ /* 0x00cfea0003800000 */
[----:B------:R-:W-:Y:S05]  /*4480*/  BRA `(.L_x_78) ;  /* 0xfffffffc00e87947 */ /* 0x000fea000383ffff */
.L_x_69:
[----:B------:R-:W-:-:S06]  /*4490*/  UISETP.GE.AND UP1, UPT, UR8, 0x4, UPT ;  /* 0x000000040800788c */ /* 0x000fcc000bf26270 */
[----:B------:R-:W-:-:S13]  /*44a0*/  PLOP3.LUT P0, PT, PT, PT, UP1, 0x80, 0x8 ;  /* 0x000000000008781c */ /* 0x000fda0003f0f018 */
[----:B------:R-:W-:Y:S05]  /*44b0*/  @!P0 EXIT ;  /* 0x000000000000894d */ /* 0x000fea0003800000 */
[----:B------:R-:W-:Y:S01]  /*44c0*/  BAR.SYNC.DEFER_BLOCKING 0x6, 0xa0 ;  /* 0x0182800000007b1d */ /* 0x000fe20000010000 */
[C---:B------:R-:W-:Y:S02]  /*44d0*/  IMAD.SHL.U32 R5, R101.reuse, 0x40, RZ ;  /* 0x0000004065057824 */ /* 0x040fe400078e00ff */
[----:B------:R-:W-:Y:S02]  /*44e0*/  HFMA2 R111, -RZ, RZ, 0, 0 ;  /* 0x00000000ff6f7431 */ /* 0x000fe400000001ff */
[C---:B------:R-:W-:Y:S01]  /*44f0*/  IMAD.SHL.U32 R0, R101.reuse, 0x20, RZ ;  /* 0x0000002065007824 */ /* 0x040fe200078e00ff */
[----:B------:R-:W-:Y:S01]  /*4500*/  CS2R R106, SRZ ;  /* 0x00000000006a7805 */ /* 0x000fe2000001ff00 */
[----:B------:R-:W-:Y:S01]  /*4510*/  IMAD.SHL.U32 R2, R101, 0x2, RZ ;  /* 0x0000000265027824 */ /* 0x000fe200078e00ff */
[----:B------:R-:W-:Y:S01]  /*4520*/  UMOV UR43, 0x400 ;  /* 0x00000400002b7882 */ /* 0x000fe20000000000 */
[----:B------:R-:W1:Y:S01]  /*4530*/  LDC R99, c[0x0][0x370] ;  /* 0x0000dc00ff637b82 */ /* 0x000e620000000800 */
[----:B------:R-:W-:Y:S01]  /*4540*/  ULEA UR43, UR37, UR43, 0x18 ;  /* 0x0000002b252b7291 */ /* 0x000fe2000f8ec0ff */
[----:B------:R-:W-:Y:S01]  /*4550*/  LOP3.LUT R7, R5, 0x180, RZ, 0xc0, !PT ;  /* 0x0000018005077812 */ /* 0x000fe200078ec0ff */
[C---:B------:R-:W-:Y:S01]  /*4560*/  IMAD.SHL.U32 R103, R101.reuse, 0x8, RZ ;  /* 0x0000000865677824 */ /* 0x040fe200078e00ff */
[----:B------:R-:W-:Y:S01]  /*4570*/  LOP3.LUT R0, R0, 0xc00, RZ, 0xc0, !PT ;  /* 0x00000c0000007812 */ /* 0x000fe200078ec0ff */
[----:B------:R-:W-:Y:S01]  /*4580*/  IMAD.U32 R46, R101, 0x10000, RZ ;  /* 0x00010000652e7824 */ /* 0x000fe200078e00ff */
[----:B------:R-:W-:Y:S01]  /*4590*/  LOP3.LUT R2, R7, 0x20, R2, 0xf8, !PT ;  /* 0x0000002007027812 */ /* 0x000fe200078ef802 */
[----:B------:R-:W-:Y:S01]  /*45a0*/  UIADD3 UR4, UPT, UPT, UR43, 0x1200, URZ ;  /* 0x000012002b047890 */ /* 0x000fe2000fffe0ff */
[----:B------:R-:W2:Y:S01]  /*45b0*/  LDC R42, c[0x0][0xb0c] ;  /* 0x0002c300ff2a7b82 */ /* 0x000ea20000000800 */
[----:B------:R-:W-:Y:S01]  /*45c0*/  LOP3.LUT R0, R0, 0x40, R5, 0xf8, !PT ;  /* 0x0000004000007812 */ /* 0x000fe200078ef805 */
[----:B------:R-:W-:Y:S01]  /*45d0*/  IMAD.MOV.U32 R44, RZ, RZ, RZ ;  /* 0x000000ffff2c7224 */ /* 0x000fe200078e00ff */
[----:B------:R-:W-:Y:S01]  /*45e0*/  LOP3.LUT R103, R2, 0x30, R103, 0x78, !PT ;  /* 0x0000003002677812 */ /* 0x000fe200078e7867 */
[----:B------:R-:W-:Y:S01]  /*45f0*/  IMAD.MOV.U32 R108, RZ, RZ, RZ ;  /* 0x000000ffff6c7224 */ /* 0x000fe200078e00ff */
[----:B------:R-:W-:Y:S01]  /*4600*/  LOP3.LUT R0, R0, 0x200, R5, 0xf8, !PT ;  /* 0x0000020000007812 */ /* 0x000fe200078ef805 */
[----:B------:R-:W-:Y:S01]  /*4610*/  IMAD.SHL.U32 R5, R101, 0x10, RZ ;  /* 0x0000001065057824 */ /* 0x000fe200078e00ff */
[----:B------:R-:W-:Y:S01]  /*4620*/  LOP3.LUT R46, R46, 0x600000, RZ, 0xc0, !PT ;  /* 0x006000002e2e7812 */ /* 0x000fe200078ec0ff */
[----:B------:R-:W4:Y:S01]  /*4630*/  LDC R98, c[0x0][0xb20] ;  /* 0x0002c800ff627b82 */ /* 0x000f220000000800 */
[----:B------:R-:W3:Y:S01]  /*4640*/  LDS R3, [UR43+0x130] ;  /* 0x0001302bff037984 */ /* 0x000ee20008000800 */
[----:B------:R-:W-:Y:S01]  /*4650*/  LOP3.LUT R103, R0, R103, RZ, 0xfc, !PT ;  /* 0x0000006700677212 */ /* 0x000fe200078efcff */
[----:B------:R-:W-:Y:S01]  /*4660*/  IMAD.U32 R109, RZ, RZ, UR4 ;  /* 0x00000004ff6d7e24 */ /* 0x000fe2000f8e00ff */
[----:B------:R-:W-:Y:S01]  /*4670*/  LOP3.LUT R5, R5, 0x20, RZ, 0xc0, !PT ;  /* 0x0000002005057812 */ /* 0x000fe200078ec0ff */
[----:B------:R-:W1:Y:S01]  /*4680*/  LDCU.64 UR46, c[0x0][0x348] ;  /* 0x00006900ff2e77ac */ /* 0x000e620008000a00 */
[----:B------:R-:W-:-:S02]  /*4690*/  IADD3 R102, PT, PT, R103, UR43, RZ ;  /* 0x0000002b67667c10 */ /* 0x000fc4000fffe0ff */
[----:B------:R-:W1:Y:S01]  /*46a0*/  LDC R41, c[0x0][0xb30] ;  /* 0x0002cc00ff297b82 */ /* 0x000e620000000800 */
[----:B------:R-:W1:Y:S01]  /*46b0*/  LDCU.64 UR38, c[0x0][0x888] ;  /* 0x00011100ff2677ac */ /* 0x000e620008000a00 */
[----:B------:R-:W-:Y:S01]  /*46c0*/  IADD3 R102, PT, PT, -R5, 0x200, R102 ;  /* 0x0000020005667810 */ /* 0x000fe20007ffe166 */
[----:B------:R-:W-:-:S05]  /*46d0*/  UIADD3 UR42, UPT, UPT, UR43, 0x200, URZ ;  /* 0x000002002b2a7890 */ /* 0x000fca000fffe0ff */
[----:B------:R-:W1:Y:S08]  /*46e0*/  LDC.64 R88, c[0x0][0xb10] ;  /* 0x0002c400ff587b82 */ /* 0x000e700000000a00 */
[----:B------:R-:W1:Y:S08]  /*46f0*/  LDC.64 R38, c[0x0][0xb18] ;  /* 0x0002c600ff267b82 */ /* 0x000e700000000a00 */
[----:B------:R-:W1:Y:S08]  /*4700*/  LDC.64 R84, c[0x0][0x888] ;  /* 0x00022200ff547b82 */ /* 0x000e700000000a00 */
[----:B------:R-:W1:Y:S01]  /*4710*/  LDC.64 R36, c[0x0][0xb28] ;  /* 0x0002ca00ff247b82 */ /* 0x000e620000000a00 */
[----:B---3--:R-:W-:-:S07]  /*4720*/  IMAD.IADD R46, R3, 0x1, R46 ;  /* 0x00000001032e7824 */ /* 0x008fce00078e022e */
[----:B------:R-:W3:Y:S08]  /*4730*/  LDC.64 R86, c[0x0][0x890] ;  /* 0x00022400ff567b82 */ /* 0x000ef00000000a00 */
[----:B------:R-:W1:Y:S08]  /*4740*/  LDC.64 R82, c[0x0][0x8b0] ;  /* 0x00022c00ff527b82 */ /* 0x000e700000000a00 */
[----:B------:R-:W1:Y:S08]  /*4750*/  LDC.64 R80, c[0x0][0x8a8] ;  /* 0x00022a00ff507b82 */ /* 0x000e700000000a00 */
[----:B--2-4-:R-:W1:Y:S02]  /*4760*/  LDC R100, c[0x0][0x374] ;  /* 0x0000dd00ff647b82 */ /* 0x014e640000000800 */
.L_x_96:
[----:B------:R-:W-:Y:S02]  /*4770*/  LEA R0, R111, UR43, 0x3 ;  /* 0x0000002b6f007c11 */ /* 0x000fe4000f8e18ff */
[----:B------:R-:W-:Y:S02]  /*4780*/  SHF.L.U32 R3, R107, 0x1f, RZ ;  /* 0x0000001f6b037819 */ /* 0x000fe400000006ff */
[----:B------:R-:W-:Y:S02]  /*4790*/  LEA R16, R111, UR43, 0x4 ;  /* 0x0000002b6f107c11 */ /* 0x000fe4000f8e20ff */
[----:B--2---:R-:W2:Y:S02]  /*47a0*/  SYNCS.PHASECHK.TRANS64.TRYWAIT P0, [R0+URZ+0x80], R3 ;  /* 0x00008003000075a7 */ /* 0x004ea400080011ff */
[----:B-12---:R-:W-:Y:S05]  /*47b0*/  @!P0 BRA `(.L_x_79) ;  /* 0x00000020007c8947 */ /* 0x006fea0003800000 */
.L_x_132:
[----:B------:R-:W4:Y:S01]  /*47c0*/  LDC.64 R12, c[0x0][0xb10] ;  /* 0x0002c400ff0c7b82 */ /* 0x000f220000000a00 */
[----:B------:R-:W3:Y:S01]  /*47d0*/  LDS.128 R16, [R16+0x110] ;  /* 0x0001100010107984 */ /* 0x000ee20000000c00 */
[----:B-1----:R-:W-:Y:S01]  /*47e0*/  ISETP.NE.AND P1, PT, R41, 0x1, PT ;  /* 0x000000012900780c */ /* 0x002fe20003f25270 */
[----:B--2---:R-:W-:Y:S01]  /*47f0*/  VIADD R0, R0, 0x90 ;  /* 0x0000009000007836 */ /* 0x004fe20000000000 */
[----:B------:R-:W-:Y:S04]  /*4800*/  ISETP.GE.AND P0, PT, R40, 0x1, PT ;  /* 0x000000012800780c */ /* 0x000fe80003f06270 */
[----:B------:R-:W1:Y:S01]  /*4810*/  LDC.64 R10, c[0x0][0xb18] ;  /* 0x0002c600ff0a7b82 */ /* 0x000e620000000a00 */
[----:B------:R-:W-:Y:S01]  /*4820*/  PRMT R0, RZ, 0x654, R0 ;  /* 0x00000654ff007816 */ /* 0x000fe20000000000 */
[----:B------:R-:W-:Y:S01]  /*4830*/  @!PT LDS RZ, [RZ] ;  /* 0x00000000fffff984 */ /* 0x000fe20000000800 */
[----:B------:R-:W-:Y:S01]  /*4840*/  @!PT LDS RZ, [RZ] ;  /* 0x00000000fffff984 */ /* 0x000fe20000000800 */
[----:B------:R-:W-:Y:S01]  /*4850*/  @!PT LDS RZ, [RZ] ;  /* 0x00000000fffff984 */ /* 0x000fe20000000800 */
[----:B------:R-:W-:Y:S01]  /*4860*/  @!PT LDS RZ, [RZ] ;  /* 0x00000000fffff984 */ /* 0x000fe20000000800 */
[----:B------:R2:W-:Y:S06]  /*4870*/  MEMBAR.ALL.CTA ;  /* 0x0000000000007992 */ /* 0x0005ec0000008000 */
[----:B--2---:R-:W2:Y:S01]  /*4880*/  FENCE.VIEW.ASYNC.S ;  /* 0x00000000000073c6 */ /* 0x004ea20000000000 */
[----:B------:R-:W1:Y:S08]  /*4890*/  @!P1 LDC R14, c[0x0][0xb20] ;  /* 0x0002c800ff0e9b82 */ /* 0x000e700000000800 */
[----:B------:R-:W1:Y:S01]  /*48a0*/  @!P1 LDC R9, c[0x0][0xb0c] ;  /* 0x0002c300ff099b82 */ /* 0x000e620000000800 */
[----:B--2---:R2:W-:Y:S01]  /*48b0*/  SYNCS.ARRIVE.TRANS64.RED.A1T0 RZ, [R0+URZ], RZ ;  /* 0x000000ff00ff79a7 */ /* 0x0045e200081004ff */
[----:B---3--:R-:W-:Y:S04]  /*48c0*/  LOP3.LUT P4, RZ, R18, 0x1, RZ, 0xc0, !PT ;  /* 0x0000000112ff7812 */ /* 0x008fe8000788c0ff */
[----:B------:R-:W-:Y:S09]  /*48d0*/  P2R R110, PR, RZ, 0x10 ;  /* 0x00000010ff6e7803 */ /* 0x000ff20000000000 */
[----:B------:R-:W-:Y:S02]  /*48e0*/  @P4 MOV R45, R16 ;  /* 0x00000010002d4202 */ /* 0x000fe40000000f00 */
[----:B------:R-:W-:Y:S01]  /*48f0*/  @P4 LOP3.LUT R43, R17, 0xffff, RZ, 0xc0, !PT ;  /* 0x0000ffff112b4812 */ /* 0x000fe200078ec0ff */
[----:B--2-4-:R-:W-:Y:S06]  /*4900*/  @!P0 BRA `(.L_x_80) ;  /* 0x0000000000a48947 */ /* 0x014fec0003800000 */
[----:B------:R-:W-:Y:S01]  /*4910*/  IMAD.HI.U32 R21, R100, R39, RZ ;  /* 0x0000002764157227 */ /* 0x000fe200078e00ff */
[----:B------:R-:W-:Y:S02]  /*4920*/  ISETP.NE.AND P0, PT, R38, 0x1, PT ;  /* 0x000000012600780c */ /* 0x000fe40003f05270 */
[----:B------:R-:W-:Y:S01]  /*4930*/  ISETP.NE.AND P2, PT, R40, 0x1, PT ;  /* 0x000000012800780c */ /* 0x000fe20003f45270 */
[----:B------:R-:W-:Y:S01]  /*4940*/  IMAD.HI.U32 R20, R99, R88, RZ ;  /* 0x0000005863147227 */ /* 0x000fe200078e00ff */
[----:B------:R-:W-:Y:S02]  /*4950*/  SHF.R.U32.HI R21, RZ, R98, R21 ;  /* 0x00000062ff157219 */ /* 0x000fe40000011615 */
[----:B------:R-:W-:Y:S01]  /*4960*/  ISETP.NE.AND P3, PT, R42, 0x1, PT ;  /* 0x000000012a00780c */ /* 0x000fe20003f65270 */
[----:B------:R-:W-:Y:S01]  /*4970*/  IMAD.HI.U32 R24, R45, R88, RZ ;  /* 0x000000582d187227 */ /* 0x000fe200078e00ff */
[----:B------:R-:W-:Y:S02]  /*4980*/  SHF.R.U32.HI R20, RZ, R89, R20 ;  /* 0x00000059ff147219 */ /* 0x000fe40000011614 */
[----:B------:R-:W-:Y:S01]  /*4990*/  SEL R3, R100, R21, !P0 ;  /* 0x0000001564037207 */ /* 0x000fe20004000000 */
[----:B------:R-:W-:Y:S01]  /*49a0*/  IMAD.HI.U32 R21, R43, R39, RZ ;  /* 0x000000272b157227 */ /* 0x000fe200078e00ff */
[----:B------:R-:W-:Y:S02]  /*49b0*/  SEL R7, R99, R20, !P3 ;  /* 0x0000001463077207 */ /* 0x000fe40005800000 */
[----:B------:R-:W-:Y:S01]  /*49c0*/  SHF.R.U32.HI R24, RZ, R89, R24 ;  /* 0x00000059ff187219 */ /* 0x000fe20000011618 */
[-C--:B------:R-:W-:Y:S04]  /*49d0*/  IMAD.HI.U32 R20, R3, R36.reuse, RZ ;  /* 0x0000002403147227 */ /* 0x080fe800078e00ff */
[----:B------:R-:W-:Y:S01]  /*49e0*/  IMAD.HI.U32 R22, R7, R36, RZ ;  /* 0x0000002407167227 */ /* 0x000fe200078e00ff */
[-C--:B------:R-:W-:Y:S02]  /*49f0*/  @P2 SHF.R.U32.HI R3, RZ, R37.reuse, R20 ;  /* 0x00000025ff032219 */ /* 0x080fe40000011614 */
[----:B------:R-:W-:Y:S02]  /*4a00*/  SHF.R.U32.HI R20, RZ, R98, R21 ;  /* 0x00000062ff147219 */ /* 0x000fe40000011615 */
[----:B------:R-:W-:Y:S01]  /*4a10*/  @P2 SHF.R.U32.HI R7, RZ, R37, R22 ;  /* 0x00000025ff072219 */ /* 0x000fe20000011616 */
[C---:B------:R-:W-:Y:S01]  /*4a20*/  IMAD R2, R40.reuse, R3, RZ ;  /* 0x0000000328027224 */ /* 0x040fe200078e02ff */
[----:B------:R-:W-:Y:S02]  /*4a30*/  SEL R5, R43, R20, !P0 ;  /* 0x000000142b057207 */ /* 0x000fe40004000000 */
[----:B------:R-:W-:Y:S01]  /*4a40*/  SEL R3, R45, R24, !P3 ;  /* 0x000000182d037207 */ /* 0x000fe20005800000 */
[----:B------:R-:W-:Y:S01]  /*4a50*/  IMAD R4, R40, R7, RZ ;  /* 0x0000000728047224 */ /* 0x000fe200078e02ff */
[C---:B------:R-:W-:Y:S01]  /*4a60*/  ISETP.GE.AND P0, PT, R5.reuse, R2, PT ;  /* 0x000000020500720c */ /* 0x040fe20003f06270 */
[----:B------:R-:W-:Y:S03]  /*4a70*/  IMAD.HI.U32 R6, R5, R36, RZ ;  /* 0x0000002405067227 */ /* 0x000fe600078e00ff */
[----:B------:R-:W-:Y:S01]  /*4a80*/  ISETP.GE.OR P0, PT, R3, R4, P0 ;  /* 0x000000040300720c */ /* 0x000fe20000706670 */
[----:B------:R-:W-:Y:S01]  /*4a90*/  IMAD.MOV R4, RZ, RZ, -R3 ;  /* 0x000000ffff047224 */ /* 0x000fe200078e0a03 */
[-C--:B------:R-:W-:Y:S03]  /*4aa0*/  SHF.R.U32.HI R6, RZ, R37.reuse, R6 ;  /* 0x00000025ff067219 */ /* 0x080fe60000011606 */
[----:B------:R-:W-:Y:S01]  /*4ab0*/  IMAD R45, R42, R4, R45 ;  /* 0x000000042a2d7224 */ /* 0x000fe200078e022d */
[----:B------:R-:W-:Y:S05]  /*4ac0*/  SEL R15, R5, R6, !P2 ;  /* 0x00000006050f7207 */ /* 0x000fea0005000000 */
[----:B------:R-:W-:Y:S02]  /*4ad0*/  IMAD.MOV R6, RZ, RZ, -R15 ;  /* 0x000000ffff067224 */ /* 0x000fe400078e0a0f */
[C---:B------:R-:W-:Y:S04]  /*4ae0*/  @!P0 IMAD.HI.U32 R2, R3.reuse, R36, RZ ;  /* 0x0000002403028227 */ /* 0x040fe800078e00ff */
[----:B------:R-:W-:Y:S01]  /*4af0*/  IMAD R6, R40, R6, R5 ;  /* 0x0000000628067224 */ /* 0x000fe200078e0205 */
[----:B------:R-:W-:Y:S04]  /*4b00*/  @!P0 SHF.R.U32.HI R2, RZ, R37, R2 ;  /* 0x00000025ff028219 */ /* 0x000fe80000011602 */
[----:B------:R-:W-:Y:S02]  /*4b10*/  @!P0 SEL R0, R3, R2, !P2 ;  /* 0x0000000203008207 */ /* 0x000fe40005000000 */
[----:B------:R-:W-:Y:S02]  /*4b20*/  IADD3 R2, PT, PT, -R5, RZ, RZ ;  /* 0x000000ff05027210 */ /* 0x000fe40007ffe1ff */
[----:B------:R-:W-:Y:S01]  /*4b30*/  @!P0 IADD3 R8, PT, PT, R15, -R0, RZ ;  /* 0x800000000f088210 */ /* 0x000fe20007ffe0ff */
[----:B------:R-:W-:Y:S02]  /*4b40*/  @!P0 IMAD R0, R7, R6, R0 ;  /* 0x0000000607008224 */ /* 0x000fe400078e0200 */
[----:B------:R-:W-:Y:S02]  /*4b50*/  IMAD R43, R38, R2, R43 ;  /* 0x00000002262b7224 */ /* 0x000fe400078e022b */
[----:B------:R-:W-:Y:S02]  /*4b60*/  @!P0 IMAD R5, R8, R40, R3 ;  /* 0x0000002808058224 */ /* 0x000fe400078e0203 */
[----:B------:R-:W-:Y:S04]  /*4b70*/  @!P0 IMAD.MOV.U32 R3, RZ, RZ, R0 ;  /* 0x000000ffff038224 */ /* 0x000fe800078e0000 */
[----:B------:R-:W-:Y:S02]  /*4b80*/  IMAD R45, R3, R42, R45 ;  /* 0x0000002a032d7224 */ /* 0x000fe400078e022d */
[----:B------:R-:W-:Y:S07]  /*4b90*/  IMAD R43, R5, R38, R43 ;  /* 0x00000026052b7224 */ /* 0x000fee00078e022b */
.L_x_80:
[----:B------:R-:W-:Y:S01]  /*4ba0*/  @!P1 IMAD.HI.U32 R0, R45, R12, RZ ;  /* 0x0000000c2d009227 */ /* 0x000fe200078e00ff */
[----:B-1----:R-:W-:Y:S01]  /*4bb0*/  @!P1 ISETP.NE.AND P0, PT, R10, 0x1, PT ;  /* 0x000000010a00980c */ /* 0x002fe20003f05270 */
[----:B------:R-:W-:Y:S01]  /*4bc0*/  ULOP3.LUT UP0, URZ, UR42, 0x1b0, URZ, 0xc0, !UPT ;  /* 0x000001b02aff7892 */ /* 0x000fe2000f80c0ff */
[----:B------:R-:W-:Y:S01]  /*4bd0*/  @!P1 ISETP.NE.AND P2, PT, R9, 0x1, PT ;  /* 0x000000010900980c */ /* 0x000fe20003f45270 */
[----:B------:R-:W-:Y:S01]  /*4be0*/  @!P1 IMAD.HI.U32 R3, R43, R11, RZ ;  /* 0x0000000b2b039227 */ /* 0x000fe200078e00ff */
[----:B------:R-:W-:Y:S02]  /*4bf0*/  @!P1 SHF.R.U32.HI R0, RZ, R13, R0 ;  /* 0x0000000dff009219 */ /* 0x000fe40000011600 */
[----:B------:R-:W-:Y:S01]  /*4c00*/  @P4 SHF.R.U32.HI R105, RZ, 0x10, R17 ;  /* 0x00000010ff694819 */ /* 0x000fe20000011611 */
[----:B------:R-:W-:Y:S01]  /*4c10*/  VIADD R111, R111, 0x1 ;  /* 0x000000016f6f7836 */ /* 0x000fe20000000000 */
[----:B------:R-:W-:Y:S02]  /*4c20*/  @!P1 SHF.R.U32.HI R2, RZ, R14, R3 ;  /* 0x0000000eff029219 */ /* 0x000fe40000011603 */
[----:B------:R-:W-:Y:S02]  /*4c30*/  @!P1 SEL R3, R45, R0, !P2 ;  /* 0x000000002d039207 */ /* 0x000fe40005000000 */
[----:B------:R-:W-:Y:S05]  /*4c40*/  @!P1 SEL R2, R43, R2, !P0 ;  /* 0x000000022b029207 */ /* 0x000fea0004000000 */
[----:B------:R-:W-:Y:S02]  /*4c50*/  @!P1 IMAD.IADD R0, R2, 0x1, -R3 ;  /* 0x0000000102009824 */ /* 0x000fe400078e0a03 */
[----:B------:R-:W-:Y:S02]  /*4c60*/  @!P1 IMAD.IADD R2, R3, 0x1, -R2 ;  /* 0x0000000103029824 */ /* 0x000fe400078e0a02 */
[----:B------:R-:W-:Y:S02]  /*4c70*/  @!P1 IMAD R45, R0, R9, R45 ;  /* 0x00000009002d9224 */ /* 0x000fe400078e022d */
[----:B------:R-:W-:Y:S01]  /*4c80*/  @!P1 IMAD R43, R2, R10, R43 ;  /* 0x0000000a022b9224 */ /* 0x000fe200078e022b */
[----:B------:R-:W-:Y:S06]  /*4c90*/  BRA.U !UP0, `(.L_x_81) ;  /* 0x0000000108407547 */ /* 0x000fec000b800000 */
[----:B------:R-:W1:Y:S01]  /*4ca0*/  LDCU.64 UR8, c[0x4][0x80] ;  /* 0x01001000ff0877ac */ /* 0x000e620008000a00 */
[----:B------:R-:W-:Y:S01]  /*4cb0*/  MOV R3, 0x0 ;  /* 0x0000000000037802 */ /* 0x000fe20000000f00 */
[----:B------:R-:W-:Y:S02]  /*4cc0*/  HFMA2 R12, -RZ, RZ, 0, 5.9604644775390625e-08 ;  /* 0x00000001ff0c7431 */ /* 0x000fe400000001ff */
[----:B------:R-:W-:Y:S02]  /*4cd0*/  IMAD.MOV.U32 R8, RZ, RZ, 0x70 ;  /* 0x00000070ff087424 */ /* 0x000fe400078e00ff */
[----:B------:R-:W-:Y:S01]  /*4ce0*/  IMAD.MOV.U32 R13, RZ, RZ, RZ ;  /* 0x000000ffff0d7224 */ /* 0x000fe200078e00ff */
[----:B------:R-:W2:Y:S01]  /*4cf0*/  LDCU.64 UR6, c[0x4][0x88] ;  /* 0x01001100ff0677ac */ /* 0x000ea20008000a00 */
[----:B------:R-:W3:Y:S01]  /*4d00*/  LDC.64 R2, c[0x4][R3] ;  /* 0x0100000003027b82 */ /* 0x000ee20000000a00 */
[----:B------:R-:W4:Y:S01]  /*4d10*/  LDCU.64 UR4, c[0x4][0x8] ;  /* 0x01000100ff0477ac */ /* 0x000f220008000a00 */
[----:B-1----:R-:W-:Y:S01]  /*4d20*/  MOV R5, UR9 ;  /* 0x0000000900057c02 */ /* 0x002fe20008000f00 */
[----:B------:R-:W-:Y:S01]  /*4d30*/  IMAD.U32 R4, RZ, RZ, UR8 ;  /* 0x00000008ff047e24 */ /* 0x000fe2000f8e00ff */
[----:B--2---:R-:W-:Y:S01]  /*4d40*/  MOV R7, UR7 ;  /* 0x0000000700077c02 */ /* 0x004fe20008000f00 */
[----:B------:R-:W-:Y:S01]  /*4d50*/  IMAD.U32 R6, RZ, RZ, UR6 ;  /* 0x00000006ff067e24 */ /* 0x000fe2000f8e00ff */
[----:B----4-:R-:W-:Y:S01]  /*4d60*/  MOV R11, UR5 ;  /* 0x00000005000b7c02 */ /* 0x010fe20008000f00 */
[----:B------:R-:W-:Y:S02]  /*4d70*/  IMAD.U32 R10, RZ, RZ, UR4 ;  /* 0x00000004ff0a7e24 */ /* 0x000fe4000f8e00ff */
[----:B------:R-:W-:Y:S07]  /*4d80*/  LEPC R20, `(.L_x_81) ;  /* 0x000000001014794e */ /* 0x000fee0000000000 */
[----:B---3-5:R-:W-:Y:S05]  /*4d90*/  CALL.ABS.NOINC R2 ;  /* 0x0000000002007343 */ /* 0x028fea0003c00000 */
.L_x_81:
[----:B------:R-:W-:Y:S01]  /*4da0*/  LOP3.LUT P0, RZ, R109, 0x1b0, RZ, 0xc0, !PT ;  /* 0x000001b06dff7812 */ /* 0x000fe2000780c0ff */
[----:B------:R-:W-:Y:S11]  /*4db0*/  BSSY.RECONVERGENT B6, `(.L_x_82) ;  /* 0x0000013000067945 */ /* 0x000ff60003800200 */
[----:B------:R-:W-:Y:S01]  /*4dc0*/  @!UPT UIADD3 URZ, UPT, UPT, URZ, URZ, URZ ;  /* 0x000000fffffff290 */ /* 0x000fe2000fffe0ff */
[----:B------:R-:W-:Y:S05]  /*4dd0*/  @!P0 BRA `(.L_x_83) ;  /* 0x0000000000408947 */ /* 0x000fea0003800000 */
        /* <DEDUP_REMOVED lines=16> */
.L_x_83:
[----:B------:R-:W-:Y:S05]  /*4ee0*/  BSYNC.RECONVERGENT B6 ;  /* 0x0000000000067941 */ /* 0x000fea0003800200 */
.L_x_82:
[----:B------:R-:W-:Y:S01]  /*4ef0*/  ISETP.NE.U32.AND P3, PT, R86, RZ, PT ;  /* 0x000000ff5600720c */ /* 0x000fe20003f65070 */
[----:B------:R-:W-:Y:S01]  /*4f00*/  UISETP.NE.AND UP1, UPT, UR44, URZ, UPT ;  /* 0x000000ff2c00728c */ /* 0x000fe2000bf25270 */
[----:B------:R-:W-:Y:S02]  /*4f10*/  ISETP.NE.U32.AND P4, PT, R82, RZ, PT ;  /* 0x000000ff5200720c */ /* 0x000fe40003f85070 */
[----:B------:R-:W-:Y:S02]  /*4f20*/  ISETP.NE.AND.EX P3, PT, R87, RZ, PT, P3 ;  /* 0x000000ff5700720c */ /* 0x000fe40003f65330 */
[----:B------:R-:W-:Y:S02]  /*4f30*/  PLOP3.LUT P1, PT, PT, PT, PT, 0x8, 0x80 ;  /* 0x000000000080781c */ /* 0x000fe40003f2e170 */
[----:B------:R-:W-:Y:S02]  /*4f40*/  PLOP3.LUT P0, PT, PT, PT, UP1, 0x80, 0x8 ;  /* 0x000000000008781c */ /* 0x000fe40003f0f018 */
[----:B------:R-:W-:Y:S02]  /*4f50*/  ISETP.NE.AND.EX P4, PT, R83, RZ, PT, P4 ;  /* 0x000000ff5300720c */ /* 0x000fe40003f85340 */
[----:B------:R-:W1:Y:S09]  /*4f60*/  @UP1 LDCU.64 UR4, c[0x0][0x888] ;  /* 0x00011100ff0417ac */ /* 0x000e720008000a00 */
[----:B------:R-:W-:Y:S01]  /*4f70*/  @P0 PLOP3.LUT P1, PT, P3, PT, PT, 0x80, 0x8 ;  /* 0x000000000008081c */ /* 0x000fe20001f2f070 */
[----:B-1----:R-:W-:Y:S04]  /*4f80*/  @UP1 UISETP.NE.U32.AND UP0, UPT, UR4, URZ, UPT ;  /* 0x000000ff0400128c */ /* 0x002fe8000bf05070 */
[----:B------:R-:W-:Y:S04]  /*4f90*/  @UP1 UISETP.NE.AND.EX UP0, UPT, UR5, URZ, UPT, UP0 ;  /* 0x000000ff0500128c */ /* 0x000fe8000bf05300 */
[----:B------:R-:W-:Y:S01]  /*4fa0*/  @UP1 USEL UR4, URZ, 0xffffffff, UP0 ;  /* 0xffffffffff041887 */ /* 0x000fe20008000000 */
[----:B------:R-:W-:Y:S11]  /*4fb0*/  @!P3 BRA `(.L_x_84) ;  /* 0x00000000002cb947 */ /* 0x000ff60003800000 */
[----:B------:R-:W-:Y:S01]  /*4fc0*/  ISETP.NE.U32.AND P2, PT, R84, RZ, PT ;  /* 0x000000ff5400720c */ /* 0x000fe20003f45070 */
[----:B------:R-:W-:Y:S03]  /*4fd0*/  IMAD.MOV.U32 R96, RZ, RZ, 0x1 ;  /* 0x00000001ff607424 */ /* 0x000fe600078e00ff */
[----:B------:R-:W-:Y:S11]  /*4fe0*/  ISETP.NE.AND.EX P2, PT, R85, RZ, PT, P2 ;  /* 0x000000ff5500720c */ /* 0x000ff60003f45320 */
[----:B------:R-:W-:Y:S02]  /*4ff0*/  @!UPT UIADD3 URZ, UPT, UPT, URZ, URZ, URZ ;  /* 0x000000fffffff290 */ /* 0x000fe4000fffe0ff */
[----:B------:R-:W1:Y:S01]  /*5000*/  @P2 LDC.64 R2, c[0x0][0x888] ;  /* 0x00022200ff022b82 */ /* 0x000e620000000a00 */
[----:B------:R-:W-:Y:S04]  /*5010*/  @P2 IMAD R0, R86, UR36, RZ ;  /* 0x0000002456002c24 */ /* 0x000fe8000f8e02ff */
[----:B-1----:R-:W-:Y:S04]  /*5020*/  @P2 IMAD.WIDE R2, R0, 0x4, R2 ;  /* 0x0000000400022825 */ /* 0x002fe800078e0202 */
[----:B------:R-:W-:Y:S01]  /*5030*/  HFMA2 R0, -RZ, RZ, 0, 5.9604644775390625e-08 ;  /* 0x00000001ff007431 */ /* 0x000fe200000001ff */
[----:B-----5:R1:W5:Y:S04]  /*5040*/  @P2 LDG.E R49, desc[UR40][R2.64] ;  /* 0x0000002802312981 */ /* 0x020368000c1e1900 */
[----:B------:R-:W-:Y:S01]  /*5050*/  @!P2 PRMT R96, R0, 0x7610, R96 ;  /* 0x000076100060a816 */ /* 0x000fe20000000060 */
[----:B-1----:R-:W2:Y:S06]  /*5060*/  @!P2 LDC R49, c[0x0][0x880] ;  /* 0x00022000ff31ab82 */ /* 0x002eac0000000800 */
.L_x_84:
[----:B------:R-:W-:Y:S05]  /*5070*/  @!P4 BRA `(.L_x_85) ;  /* 0x000000000020c947 */ /* 0x000fea0003800000 */
[----:B------:R-:W-:Y:S04]  /*5080*/  ISETP.NE.U32.AND P2, PT, R80, RZ, PT ;  /* 0x000000ff5000720c */ /* 0x000fe80003f45070 */
[----:B------:R-:W-:Y:S11]  /*5090*/  ISETP.NE.AND.EX P2, PT, R81, RZ, PT, P2 ;  /* 0x000000ff5100720c */ /* 0x000ff60003f45320 */
[----:B------:R-:W-:Y:S02]  /*50a0*/  @!UPT UIADD3 URZ, UPT, UPT, URZ, URZ, URZ ;  /* 0x000000fffffff290 */ /* 0x000fe4000fffe0ff */
[----:B------:R-:W1:Y:S01]  /*50b0*/  @P2 LDC.64 R2, c[0x0][0x8a8] ;  /* 0x00022a00ff022b82 */ /* 0x000e620000000a00 */
[----:B------:R-:W-:Y:S04]  /*50c0*/  @P2 IMAD R0, R82, UR36, RZ ;  /* 0x0000002452002c24 */ /* 0x000fe8000f8e02ff */
[----:B-1----:R-:W-:Y:S05]  /*50d0*/  @P2 IMAD.WIDE R2, R0, 0x4, R2 ;  /* 0x0000000400022825 */ /* 0x002fea00078e0202 */
[----:B-----5:R1:W5:Y:S02]  /*50e0*/  @P2 LDG.E R47, desc[UR40][R2.64] ;  /* 0x00000028022f2981 */ /* 0x020364000c1e1900 */
[----:B-1----:R-:W3:Y:S02]  /*50f0*/  @!P2 LDC R47, c[0x0][0x8a0] ;  /* 0x00022800ff2fab82 */ /* 0x002ee40000000800 */
.L_x_85:
[----:B--2--5:R-:W-:Y:S01]  /*5100*/  @P0 FSETP.NEU.AND P4, PT, R49, RZ, PT ;  /* 0x000000ff3100020b */ /* 0x024fe20003f8d000 */
[----:B------:R-:W-:Y:S01]  /*5110*/  IMAD.U32 R0, RZ, RZ, UR4 ;  /* 0x00000004ff007e24 */ /* 0x000fe2000f8e00ff */
[----:B------:R-:W-:Y:S01]  /*5120*/  @P0 LOP3.LUT P2, RZ, R96, 0xff, RZ, 0xc0, !PT ;  /* 0x000000ff60ff0812 */ /* 0x000fe2000784c0ff */
[----:B------:R-:W-:Y:S01]  /*5130*/  BSSY B1, `(.L_x_86) ;  /* 0x0000039000017945 */ /* 0x000fe20003800000 */
[----:B------:R-:W-:Y:S02]  /*5140*/  @P0 SEL R9, RZ, 0xffffffff, P4 ;  /* 0xffffffffff090807 */ /* 0x000fe40002000000 */
[----:B------:R-:W-:Y:S02]  /*5150*/  CS2R R54, SRZ ;  /* 0x0000000000367805 */ /* 0x000fe4000001ff00 */
[----:B------:R-:W-:Y:S02]  /*5160*/  LEA R92, R44, UR43, 0x3 ;  /* 0x0000002b2c5c7c11 */ /* 0x000fe4000f8e18ff */
[----:B------:R-:W-:Y:S02]  /*5170*/  CS2R R52, SRZ ;  /* 0x0000000000347805 */ /* 0x000fe4000001ff00 */
[----:B------:R-:W-:Y:S02]  /*5180*/  @P1 SEL R9, R0, R9, !P2 ;  /* 0x0000000900091207 */ /* 0x000fe40005000000 */
[----:B------:R-:W-:Y:S02]  /*5190*/  CS2R R58, SRZ ;  /* 0x00000000003a7805 */ /* 0x000fe4000001ff00 */
[----:B------:R-:W-:Y:S02]  /*51a0*/  SHF.L.U32 R7, R108, 0x1f, RZ ;  /* 0x0000001f6c077819 */ /* 0x000fe400000006ff */
[----:B------:R-:W-:Y:S02]  /*51b0*/  CS2R R56, SRZ ;  /* 0x0000000000387805 */ /* 0x000fe4000001ff00 */
[----:B------:R-:W-:Y:S02]  /*51c0*/  @P0 LOP3.LUT R9, R9, 0x1, RZ, 0xc0, !PT ;  /* 0x0000000109090812 */ /* 0x000fe400078ec0ff */
[C---:B------:R-:W-:Y:S02]  /*51d0*/  LEA.HI R5, R44.reuse, R44, RZ, 0x1 ;  /* 0x0000002c2c057211 */ /* 0x040fe400078f08ff */
[----:B------:R-:W-:Y:S02]  /*51e0*/  ISETP.NE.U32.OR P1, PT, R9, 0x1, !P0 ;  /* 0x000000010900780c */ /* 0x000fe40004725470 */
[----:B------:R-:W-:Y:S01]  /*51f0*/  PLOP3.LUT P5, PT, PT, PT, PT, 0x8, 0x80 ;  /* 0x000000000080781c */ /* 0x000fe20003fae170 */
[C---:B------:R-:W-:Y:S01]  /*5200*/  IMAD.SHL.U32 R3, R5.reuse, 0x20, RZ ;  /* 0x0000002005037824 */ /* 0x040fe200078e00ff */
[----:B------:R-:W-:Y:S04]  /*5210*/  LOP3.LUT R5, R5, 0xffe, RZ, 0xc0, !PT ;  /* 0x00000ffe05057812 */ /* 0x000fe800078ec0ff */
[----:B------:R-:W-:Y:S01]  /*5220*/  LOP3.LUT R3, R3, 0xffffffc0, RZ, 0xc0, !PT ;  /* 0xffffffc003037812 */ /* 0x000fe200078ec0ff */
[----:B------:R-:W-:Y:S04]  /*5230*/  IMAD.IADD R32, R44, 0x1, -R5 ;  /* 0x000000012c207824 */ /* 0x000fe800078e0a05 */
[----:B------:R-:W-:Y:S01]  /*5240*/  @P1 SHF.L.U32 R2, R106, 0x1f, RZ ;  /* 0x0000001f6a021819 */ /* 0x000fe200000006ff */
[----:B------:R-:W-:Y:S03]  /*5250*/  IMAD.IADD R3, R46, 0x1, R3 ;  /* 0x000000012e037824 */ /* 0x000fe600078e0203 */
[----:B------:R-:W1:Y:S01]  /*5260*/  @P1 SYNCS.PHASECHK.TRANS64.TRYWAIT P0, [UR43+0x60], R2 ;  /* 0x00006002ff0015a7 */ /* 0x000e62000800112b */
[----:B------:R-:W-:Y:S01]  /*5270*/  IMAD R32, R32, 0x100000, R3 ;  /* 0x0010000020207824 */ /* 0x000fe200078e0203 */
[----:B------:R2:W4:Y:S01]  /*5280*/  SYNCS.PHASECHK.TRANS64.TRYWAIT P4, [R92+URZ+0xa0], R7 ;  /* 0x0000a0075c0075a7 */ /* 0x00052200080811ff */
[----:B-1----:R-:W-:Y:S01]  /*5290*/  @P1 PLOP3.LUT P5, PT, P0, PT, PT, 0x8, 0x80 ;  /* 0x000000000080181c */ /* 0x002fe200007ae170 */
[----:B------:R-:W-:Y:S01]  /*52a0*/  @!UPT UIADD3 URZ, UPT, UPT, URZ, URZ, URZ ;  /* 0x000000fffffff290 */ /* 0x000fe2000fffe0ff */
[----:B--2---:R-:W-:Y:S11]  /*52b0*/  @!P1 BRA `(.L_x_87) ;  /* 0x0000000000809947 */ /* 0x004ff60003800000 */
[----:B------:R-:W-:Y:S01]  /*52c0*/  ISETP.NE.U32.AND P0, PT, RZ, UR38, PT ;  /* 0x00000026ff007c0c */ /* 0x000fe2000bf05070 */
[----:B------:R-:W-:Y:S01]  /*52d0*/  BSSY B0, `(.L_x_88) ;  /* 0x0000012000007945 */ /* 0x000fe20003800000 */
[----:B------:R-:W-:Y:S02]  /*52e0*/  FSETP.NEU.AND P2, PT, R49, RZ, PT ;  /* 0x000000ff3100720b */ /* 0x000fe40003f4d000 */
[----:B------:R-:W-:Y:S02]  /*52f0*/  CS2R R58, SRZ ;  /* 0x00000000003a7805 */ /* 0x000fe4000001ff00 */
[----:B------:R-:W-:Y:S02]  /*5300*/  ISETP.NE.AND.EX P0, PT, RZ, UR39, PT, P0 ;  /* 0x00000027ff007c0c */ /* 0x000fe4000bf05300 */
[----:B------:R-:W-:Y:S02]  /*5310*/  CS2R R56, SRZ ;  /* 0x0000000000387805 */ /* 0x000fe4000001ff00 */
[----:B------:R-:W-:Y:S02]  /*5320*/  LOP3.LUT P1, RZ, R96, 0xff, RZ, 0xc0, !PT ;  /* 0x000000ff60ff7812 */ /* 0x000fe4000782c0ff */
[----:B------:R-:W-:Y:S02]  /*5330*/  CS2R R54, SRZ ;  /* 0x0000000000367805 */ /* 0x000fe4000001ff00 */
[----:B------:R-:W-:Y:S02]  /*5340*/  SEL R0, RZ, 0xffffffff, P2 ;  /* 0xffffffffff007807 */ /* 0x000fe40001000000 */
[----:B------:R-:W-:Y:S02]  /*5350*/  CS2R R52, SRZ ;  /* 0x0000000000347805 */ /* 0x000fe4000001ff00 */
[----:B------:R-:W-:Y:S04]  /*5360*/  SEL R3, RZ, 0xffffffff, P0 ;  /* 0xffffffffff037807 */ /* 0x000fe80000000000 */
[----:B------:R-:W-:Y:S04]  /*5370*/  @P3 SEL R0, R3, R0, !P1 ;  /* 0x0000000003003207 */ /* 0x000fe80004800000 */
[----:B------:R-:W-:Y:S04]  /*5380*/  LOP3.LUT R0, R0, 0x1, RZ, 0xc0, !PT ;  /* 0x0000000100007812 */ /* 0x000fe800078ec0ff */
[----:B------:R-:W-:Y:S01]  /*5390*/  ISETP.NE.U32.AND P0, PT, R0, 0x1, PT ;  /* 0x000000010000780c */ /* 0x000fe20003f05070 */
[----:B------:R-:W-:Y:S01]  /*53a0*/  @!UPT UIADD3 URZ, UPT, UPT, URZ, URZ, URZ ;  /* 0x000000fffffff290 */ /* 0x000fe2000fffe0ff */
[----:B------:R-:W-:Y:S11]  /*53b0*/  @!P5 BRA `(.L_x_89) ;  /* 0x00000000000cd947 */ /* 0x000ff60003800000 */
[----:B------:R-:W-:Y:S04]  /*53c0*/  SHF.L.U32 R3, R106, 0x1f, RZ ;  /* 0x0000001f6a037819 */ /* 0x000fe800000006ff */
[----:B------:R-:W1:Y:S02]  /*53d0*/  SYNCS.PHASECHK.TRANS64.TRYWAIT P1, [UR43+0x60], R3 ;  /* 0x00006003ff0075a7 */ /* 0x000e64000802112b */
[----:B-1----:R-:W-:Y:S05]  /*53e0*/  @!P1 BRA `(.L_x_90) ;  /* 0x0000001400849947 */ /* 0x002fea0003800000 */
.L_x_89:
[----:B------:R-:W-:Y:S05]  /*53f0*/  BSYNC B0 ;  /* 0x0000000000007941 */ /* 0x000fea0003800000 */
.L_x_88:
[----:B------:R2:W1:Y:S01]  /*5400*/  @P0 LDS.128 R56, [R103+UR43+0x200] ;  /* 0x0002002b67380984 */ /* 0x0004620008000c00 */
[----:B------:R-:W-:Y:S01]  /*5410*/  UIADD3 UR4, UPT, UPT, UR43, 0x68, URZ ;  /* 0x000000682b047890 */ /* 0x000fe2000fffe0ff */
[----:B------:R-:W-:Y:S02]  /*5420*/  LOP3.LUT R106, R106, 0x1, RZ, 0x3c, !PT ;  /* 0x000000016a6a7812 */ /* 0x000fe400078e3cff */
[----:B------:R2:W1:Y:S01]  /*5430*/  @P0 LDS.128 R52, [R102+0x10] ;  /* 0x0000100066340984 */ /* 0x0004620000000c00 */
[----:B------:R-:W-:Y:S01]  /*5440*/  UPRMT UR4, UR37, 0x654, UR4 ;  /* 0x0000065425047896 */ /* 0x000fe20008000004 */
[----:B------:R-:W-:Y:S01]  /*5450*/  @!PT LDS RZ, [RZ] ;  /* 0x00000000fffff984 */ /* 0x000fe20000000800 */
[----:B------:R-:W-:Y:S01]  /*5460*/  @!PT LDS RZ, [RZ] ;  /* 0x00000000fffff984 */ /* 0x000fe20000000800 */
[----:B------:R-:W-:Y:S01]  /*5470*/  @!PT LDS RZ, [RZ] ;  /* 0x00000000fffff984 */ /* 0x000fe20000000800 */
[----:B------:R-:W-:Y:S01]  /*5480*/  @!PT LDS RZ, [RZ] ;  /* 0x00000000fffff984 */ /* 0x000fe20000000800 */
[----:B------:R5:W-:Y:S06]  /*5490*/  MEMBAR.ALL.CTA ;  /* 0x0000000000007992 */ /* 0x000bec0000008000 */
[----:B-----5:R-:W5:Y:S02]  /*54a0*/  FENCE.VIEW.ASYNC.S ;  /* 0x00000000000073c6 */ /* 0x020f640000000000 */
[----:B-----5:R-:W-:Y:S03]  /*54b0*/  SYNCS.ARRIVE.TRANS64.RED.A1T0 RZ, [UR4], RZ ;  /* 0x000000ffffff79a7 */ /* 0x020fe60008100404 */
.L_x_87:
[----:B------:R-:W-:Y:S05]  /*54c0*/  BSYNC B1 ;  /* 0x0000000000017941 */ /* 0x000fea0003800000 */
.L_x_86:
[----:B-1----:R-:W-:Y:S04]  /*54d0*/  SHF.R.U32.HI R3, RZ, 0x15, R32 ;  /* 0x00000015ff037819 */ /* 0x002fe80000011620 */
[----:B------:R-:W-:Y:S01]  /*54e0*/  LOP3.LUT P0, RZ, R3, 0x3, R104, 0x48, !PT ;  /* 0x0000000303ff7812 */ /* 0x000fe20007804868 */
[----:B------:R-:W-:Y:S01]  /*54f0*/  @!UPT UIADD3 URZ, UPT, UPT, URZ, URZ, URZ ;  /* 0x000000fffffff290 */ /* 0x000fe2000fffe0ff */
[----:B----4-:R-:W-:Y:S11]  /*5500*/  @P4 BRA `(.L_x_91) ;  /* 0x0000000000084947 */ /* 0x010ff60003800000 */
[----:B------:R-:W1:Y:S02]  /*5510*/  SYNCS.PHASECHK.TRANS64.TRYWAIT P1, [R92+URZ+0xa0], R7 ;  /* 0x0000a0075c0075a7 */ /* 0x000e6400080211ff */
[----:B-1----:R-:W-:Y:S05]  /*5520*/  @!P1 BRA `(.L_x_92) ;  /* 0x00000014004c9947 */ /* 0x002fea0003800000 */
.L_x_91:
[----:B------:R-:W-:Y:S05]  /*5530*/  @!P0 BRA `(.L_x_93) ;  /* 0x0000000000408947 */ /* 0x000fea0003800000 */
[----:B------:R-:W4:Y:S01]  /*5540*/  LDCU.64 UR8, c[0x4][0x70] ;  /* 0x01000e00ff0877ac */ /* 0x000f220008000a00 */
[----:B------:R-:W-:Y:S01]  /*5550*/  MOV R3, 0x0 ;  /* 0x0000000000037802 */ /* 0x000fe20000000f00 */
[----:B------:R-:W-:Y:S02]  /*5560*/  HFMA2 R12, -RZ, RZ, 0, 5.9604644775390625e-08 ;  /* 0x00000001ff0c7431 */ /* 0x000fe400000001ff */
[----:B------:R-:W-:Y:S02]  /*5570*/  IMAD.MOV.U32 R8, RZ, RZ, 0x192 ;  /* 0x00000192ff087424 */ /* 0x000fe400078e00ff */
[----:B------:R-:W-:Y:S01]  /*5580*/  IMAD.MOV.U32 R13, RZ, RZ, RZ ;  /* 0x000000ffff0d7224 */ /* 0x000fe200078e00ff */
[----:B------:R-:W1:Y:S01]  /*5590*/  LDCU.64 UR6, c[0x4][0x78] ;  /* 0x01000f00ff0677ac */ /* 0x000e620008000a00 */
[----:B------:R-:W2:Y:S01]  /*55a0*/  LDC.64 R2, c[0x4][R3] ;  /* 0x0100000003027b82 */ /* 0x000ea20000000a00 */
[----:B------:R-:W5:Y:S01]  /*55b0*/  LDCU.64 UR4, c[0x4][0x10] ;  /* 0x01000200ff0477ac */ /* 0x000f620008000a00 */
[----:B----4-:R-:W-:Y:S01]  /*55c0*/  MOV R5, UR9 ;  /* 0x0000000900057c02 */ /* 0x010fe20008000f00 */
[----:B------:R-:W-:Y:S01]  /*55d0*/  IMAD.U32 R4, RZ, RZ, UR8 ;  /* 0x00000008ff047e24 */ /* 0x000fe2000f8e00ff */
[----:B-1----:R-:W-:Y:S01]  /*55e0*/  MOV R7, UR7 ;  /* 0x0000000700077c02 */ /* 0x002fe20008000f00 */
[----:B------:R-:W-:Y:S01]  /*55f0*/  IMAD.U32 R6, RZ, RZ, UR6 ;  /* 0x00000006ff067e24 */ /* 0x000fe2000f8e00ff */
[----:B-----5:R-:W-:Y:S01]  /*5600*/  MOV R11, UR5 ;  /* 0x00000005000b7c02 */ /* 0x020fe20008000f00 */
[----:B------:R-:W-:Y:S02]  /*5610*/  IMAD.U32 R10, RZ, RZ, UR4 ;  /* 0x00000004ff0a7e24 */ /* 0x000fe4000f8e00ff */
[----:B------:R-:W-:Y:S07]  /*5620*/  LEPC R20, `(.L_x_93) ;  /* 0x000000001014794e */ /* 0x000fee0000000000 */
[----:B--23--:R-:W-:Y:S05]  /*5630*/  CALL.ABS.NOINC R2 ;  /* 0x0000000002007343 */ /* 0x00cfea0003c00000 */
.L_x_93:
[----:B------:R-:W-:Y:S01]  /*5640*/  LOP3.LUT P0, RZ, R101, 0x60, RZ, 0xc0, !PT ;  /* 0x0000006065ff7812 */ /* 0x000fe2000780c0ff */
[----:B------:R-:W-:Y:S05]  /*5650*/  WARPSYNC.ALL ;  /* 0x0000000000007948 */ /* 0x000fea0003800000 */
[----:B------:R-:W-:Y:S01]  /*5660*/  R2UR UR4, R32 ;  /* 0x00000000200472ca */ /* 0x000fe200000e0000 */
[----:B------:R-:W-:Y:S01]  /*5670*/  BSSY.RECONVERGENT B0, `(.L_x_94) ;  /* 0x00000a0000007945 */ /* 0x000fe20003800200 */
[-C--:B------:R-:W-:Y:S02]  /*5680*/  F2FP.F16.E5M2.UNPACK_B R50, R56.reuse ;  /* 0x00000038ff32723e */ /* 0x080fe400020004ff */
[----:B------:R-:W-:Y:S02]  /*5690*/  F2FP.F16.E5M2.UNPACK_B R63, R56.H1 ;  /* 0x00000038ff3f723e */ /* 0x000fe400030004ff */
[-C--:B------:R-:W-:Y:S01]  /*56a0*/  F2FP.F16.E5M2.UNPACK_B R56, R57.reuse ;  /* 0x00000039ff38723e */ /* 0x080fe200020004ff */
[--C-:B------:R-:W-:Y:S01]  /*56b0*/  HADD2.F32 R48, -RZ, R50.reuse.H0_H0 ;  /* 0x20000032ff307230 */ /* 0x100fe20000004100 */
[----:B------:R-:W-:Y:S01]  /*56c0*/  F2FP.F16.E5M2.UNPACK_B R57, R57.H1 ;  /* 0x00000039ff39723e */ /* 0x000fe200030004ff */
[----:B------:R-:W-:Y:S01]  /*56d0*/  HADD2.F32 R50, -RZ, R50.H1_H1 ;  /* 0x30000032ff327230 */ /* 0x000fe20000004100 */
[-C--:B------:R-:W-:Y:S01]  /*56e0*/  F2FP.F16.E5M2.UNPACK_B R66, R52.reuse ;  /* 0x00000034ff42723e */ /* 0x080fe200020004ff */
[--C-:B------:R-:W-:Y:S01]  /*56f0*/  HADD2.F32 R51, -RZ, R63.reuse.H0_H0 ;  /* 0x2000003fff337230 */ /* 0x100fe20000004100 */
[----:B------:R-:W-:Y:S01]  /*5700*/  F2FP.F16.E5M2.UNPACK_B R68, R52.H1 ;  /* 0x00000034ff44723e */ /* 0x000fe200030004ff */
[----:B-1----:R-:W-:Y:S01]  /*5710*/  LDTM.16dp32bit_t0_t15.x32 R4, tmem[UR4] ;  /* 0x00000004000479ee */ /* 0x002fe20008a80000 */
[----:B------:R-:W3:Y:S01]  /*5720*/  LDTM.16dp32bit_t16_t31.x32 R4, tmem[UR4+0x20] ;  /* 0x00002004000479ee */ /* 0x000ee20008aa0000 */
[----:B------:R-:W-:Y:S01]  /*5730*/  NOP ;  /* 0x0000000000007918 */ /* 0x000fe20000000000 */
[----:B------:R-:W-:Y:S01]  /*5740*/  R2UR UR5, R92 ;  /* 0x000000005c0572ca */ /* 0x000fe200000e0000 */
[--C-:B------:R-:W-:Y:S01]  /*5750*/  HADD2.F32 R65, -RZ, R66.reuse.H0_H0 ;  /* 0x20000042ff417230 */ /* 0x100fe20000004100 */
[----:B------:R-:W-:Y:S01]  /*5760*/  F2FP.F16.E5M2.UNPACK_B R61, R58 ;  /* 0x0000003aff3d723e */ /* 0x000fe200020004ff */
[----:B------:R-:W-:Y:S01]  /*5770*/  HADD2.F32 R67, -RZ, R66.H1_H1 ;  /* 0x30000042ff437230 */ /* 0x000fe20000004100 */
[-C--:B------:R-:W-:Y:S01]  /*5780*/  F2FP.F16.E5M2.UNPACK_B R70, R53.reuse ;  /* 0x00000035ff46723e */ /* 0x080fe200020004ff */
[----:B------:R-:W-:Y:S01]  /*5790*/  HADD2.F32 R52, -RZ, R63.H1_H1 ;  /* 0x3000003fff347230 */ /* 0x000fe20000004100 */
[----:B------:R-:W-:Y:S01]  /*57a0*/  F2FP.F16.E5M2.UNPACK_B R72, R53.H1 ;  /* 0x00000035ff48723e */ /* 0x000fe200030004ff */
[----:B------:R-:W-:Y:S01]  /*57b0*/  HADD2.F32 R53, -RZ, R56.H0_H0 ;  /* 0x20000038ff357230 */ /* 0x000fe20000004100 */
[-C--:B------:R-:W-:Y:S01]  /*57c0*/  F2FP.F16.E5M2.UNPACK_B R74, R54.reuse ;  /* 0x00000036ff4a723e */ /* 0x080fe200020004ff */
[----:B------:R-:W-:Y:S01]  /*57d0*/  HADD2.F32 R69, -RZ, R70.H0_H0 ;  /* 0x20000046ff457230 */ /* 0x000fe20000004100 */
[----:B------:R-:W-:Y:S01]  /*57e0*/  F2FP.F16.E5M2.UNPACK_B R76, R54.H1 ;  /* 0x00000036ff4c723e */ /* 0x000fe200030004ff */
[----:B------:R-:W-:Y:S01]  /*57f0*/  HADD2.F32 R54, -RZ, R56.H1_H1 ;  /* 0x30000038ff367230 */ /* 0x000fe20000004100 */
[----:B------:R-:W-:Y:S01]  /*5800*/  F2FP.F16.E5M2.UNPACK_B R60, R58.H1 ;  /* 0x0000003aff3c723e */ /* 0x000fe200030004ff */
[----:B------:R-:W-:Y:S01]  /*5810*/  UIADD3 UR5, UPT, UPT, UR5, 0xc0, URZ ;  /* 0x000000c005057890 */ /* 0x000fe2000fffe0ff */
[----:B------:R-:W-:Y:S01]  /*5820*/  HADD2.F32 R58, -RZ, R61.H1_H1 ;  /* 0x3000003dff3a7230 */ /* 0x000fe20000004100 */
[----:B------:R-:W-:Y:S01]  /*5830*/  F2FP.F16.E5M2.UNPACK_B R77, R55 ;  /* 0x00000037ff4d723e */ /* 0x000fe200020004ff */
[----:B------:R-:W-:Y:S01]  /*5840*/  HADD2.F32 R70, -RZ, R70.H1_H1 ;  /* 0x30000046ff467230 */ /* 0x000fe20000004100 */
[----:B------:R-:W-:Y:S01]  /*5850*/  UPRMT UR5, UR37, 0x654, UR5 ;  /* 0x0000065425057896 */ /* 0x000fe20008000005 */
[--C-:B------:R-:W-:Y:S01]  /*5860*/  HADD2.F32 R73, -RZ, R74.reuse.H0_H0 ;  /* 0x2000004aff497230 */ /* 0x100fe20000004100 */
[----:B------:R-:W-:Y:S01]  /*5870*/  F2FP.F16.E5M2.UNPACK_B R62, R59 ;  /* 0x0000003bff3e723e */ /* 0x000fe200020004ff */
[----:B------:R-:W-:Y:S01]  /*5880*/  HADD2.F32 R74, -RZ, R74.H1_H1 ;  /* 0x3000004aff4a7230 */ /* 0x000fe20000004100 */
[----:B------:R-:W-:Y:S01]  /*5890*/  F2FP.F16.E5M2.UNPACK_B R78, R55.H1 ;  /* 0x00000037ff4e723e */ /* 0x000fe200030004ff */
[C---:B---3--:R-:W-:Y:S01]  /*58a0*/  FMUL R4, R47.reuse, R4 ;  /* 0x000000042f047220 */ /* 0x048fe20000400000 */
[C---:B------:R-:W-:Y:S01]  /*58b0*/  FMUL R5, R47.reuse, R5 ;  /* 0x000000052f057220 */ /* 0x040fe20000400000 */
[C---:B------:R-:W-:Y:S01]  /*58c0*/  FMUL R8, R47.reuse, R8 ;  /* 0x000000082f087220 */ /* 0x040fe20000400000 */
[----:B------:R-:W-:Y:S01]  /*58d0*/  FMUL R9, R47, R9 ;  /* 0x000000092f097220 */ /* 0x000fe20000400000 */
[----:B------:R-:W-:Y:S01]  /*58e0*/  SYNCS.ARRIVE.TRANS64.RED.A1T0 RZ, [UR5], RZ ;  /* 0x000000ffffff79a7 */ /* 0x000fe20008100405 */
[C---:B------:R-:W-:Y:S01]  /*58f0*/  FFMA R4, R49.reuse, R48, R4 ;  /* 0x0000003031047223 */ /* 0x040fe20000000004 */
[----:B------:R-:W-:Y:S01]  /*5900*/  FFMA R5, R49, R50, R5 ;  /* 0x0000003231057223 */ /* 0x000fe20000000005 */
[C---:B------:R-:W-:Y:S01]  /*5910*/  FMUL R12, R47.reuse, R12 ;  /* 0x0000000c2f0c7220 */ /* 0x040fe20000400000 */
        /* <DEDUP_REMOVED lines=9> */
[----:B------:R-:W-:Y:S02]  /*59b0*/  HADD2.F32 R48, -RZ, R77.H1_H1 ;  /* 0x3000004dff307230 */ /* 0x000fe40000004100 */
[C---:B------:R-:W-:Y:S01]  /*59c0*/  FMUL R28, R47.reuse, R32 ;  /* 0x000000202f1c7220 */ /* 0x040fe20000400000 */
[C---:B------:R-:W-:Y:S01]  /*59d0*/  FMUL R29, R47.reuse, R33 ;  /* 0x000000212f1d7220 */ /* 0x040fe20000400000 */
[C---:B------:R-:W-:Y:S01]  /*59e0*/  FMUL R6, R47.reuse, R6 ;  /* 0x000000062f067220 */ /* 0x040fe20000400000 */
[C---:B------:R-:W-:Y:S01]  /*59f0*/  FMUL R7, R47.reuse, R7 ;  /* 0x000000072f077220 */ /* 0x040fe20000400000 */
[--C-:B------:R-:W-:Y:S02]  /*5a00*/  HADD2.F32 R55, -RZ, R57.reuse.H0_H0 ;  /* 0x20000039ff377230 */ /* 0x100fe40000004100 */
[----:B------:R-:W-:Y:S01]  /*5a10*/  FMUL R10, R47, R10 ;  /* 0x0000000a2f0a7220 */ /* 0x000fe20000400000 */
[C---:B------:R-:W-:Y:S01]  /*5a20*/  FFMA R6, R49.reuse, R51, R6 ;  /* 0x0000003331067223 */ /* 0x040fe20000000006 */
[----:B------:R-:W-:Y:S02]  /*5a30*/  HADD2.F32 R56, -RZ, R57.H1_H1 ;  /* 0x30000039ff387230 */ /* 0x000fe40000004100 */
[C---:B------:R-:W-:Y:S01]  /*5a40*/  FFMA R7, R49.reuse, R52, R7 ;  /* 0x0000003431077223 */ /* 0x040fe20000000007 */
[C---:B------:R-:W-:Y:S01]  /*5a50*/  FFMA R8, R49.reuse, R53, R8 ;  /* 0x0000003531087223 */ /* 0x040fe20000000008 */
[C---:B------:R-:W-:Y:S01]  /*5a60*/  FFMA R9, R49.reuse, R54, R9 ;  /* 0x0000003631097223 */ /* 0x040fe20000000009 */
[----:B------:R-:W-:Y:S02]  /*5a70*/  HADD2.F32 R57, -RZ, R61.H0_H0 ;  /* 0x2000003dff397230 */ /* 0x000fe40000004100 */
[----:B------:R-:W-:Y:S01]  /*5a80*/  FFMA R10, R49, R55, R10 ;  /* 0x00000037310a7223 */ /* 0x000fe2000000000a */
[----:B------:R-:W-:Y:S01]  /*5a90*/  F2FP.SATFINITE.E5M2.F32.PACK_AB_MERGE_C R92, R7, R6, RZ ;  /* 0x00000006075c723e */ /* 0x000fe200048060ff */
[----:B------:R-:W-:Y:S02]  /*5aa0*/  HADD2.F32 R61, -RZ, R62.H0_H0 ;  /* 0x2000003eff3d7230 */ /* 0x000fe40000004100 */
[----:B------:R-:W-:Y:S01]  /*5ab0*/  FMUL R11, R47, R11 ;  /* 0x0000000b2f0b7220 */ /* 0x000fe20000400000 */
[----:B------:R-:W-:Y:S01]  /*5ac0*/  F2FP.F16.E5M2.UNPACK_B R64, R59.H1 ;  /* 0x0000003bff40723e */ /* 0x000fe200030004ff */
[----:B------:R-:W-:Y:S01]  /*5ad0*/  HADD2.F32 R59, -RZ, R60.H0_H0 ;  /* 0x2000003cff3b7230 */ /* 0x000fe20000004100 */
[----:B------:R-:W-:Y:S01]  /*5ae0*/  F2FP.SATFINITE.E5M2.F32.PACK_AB_MERGE_C R92, R5, R4, R92 ;  /* 0x00000004055c723e */ /* 0x000fe2000480605c */
[C---:B------:R-:W-:Y:S01]  /*5af0*/  FFMA R11, R49.reuse, R56, R11 ;  /* 0x00000038310b7223 */ /* 0x040fe2000000000b */
[C---:B------:R-:W-:Y:S01]  /*5b00*/  FFMA R12, R49.reuse, R57, R12 ;  /* 0x00000039310c7223 */ /* 0x040fe2000000000c */
[----:B------:R-:W-:Y:S01]  /*5b10*/  FFMA R13, R49, R58, R13 ;  /* 0x0000003a310d7223 */ /* 0x000fe2000000000d */
[----:B------:R-:W-:Y:S02]  /*5b20*/  HADD2.F32 R62, -RZ, R62.H1_H1 ;  /* 0x3000003eff3e7230 */ /* 0x000fe40000004100 */
[----:B------:R-:W-:Y:S01]  /*5b30*/  FMUL R14, R47, R14 ;  /* 0x0000000e2f0e7220 */ /* 0x000fe20000400000 */
[----:B------:R-:W-:Y:S01]  /*5b40*/  HADD2.F32 R60, -RZ, R60.H1_H1 ;  /* 0x3000003cff3c7230 */ /* 0x000fe20000004100 */
[----:B------:R-:W-:Y:S01]  /*5b50*/  F2FP.SATFINITE.E5M2.F32.PACK_AB_MERGE_C R93, R11, R10, RZ ;  /* 0x0000000a0b5d723e */ /* 0x000fe200048060ff */
[----:B------:R-:W-:Y:S02]  /*5b60*/  HADD2.F32 R51, -RZ, R77.H0_H0 ;  /* 0x2000004dff337230 */ /* 0x000fe40000004100 */
[----:B------:R-:W-:Y:S01]  /*5b70*/  FFMA R14, R49, R59, R14 ;  /* 0x0000003b310e7223 */ /* 0x000fe2000000000e */
[----:B------:R-:W-:Y:S01]  /*5b80*/  FMUL R15, R47, R15 ;  /* 0x0000000f2f0f7220 */ /* 0x000fe20000400000 */
[--C-:B------:R-:W-:Y:S01]  /*5b90*/  HADD2.F32 R63, -RZ, R64.reuse.H0_H0 ;  /* 0x20000040ff3f7230 */ /* 0x100fe20000004100 */
[----:B------:R-:W-:Y:S01]  /*5ba0*/  F2FP.SATFINITE.E5M2.F32.PACK_AB_MERGE_C R93, R9, R8, R93 ;  /* 0x00000008095d723e */ /* 0x000fe2000480605d */
[----:B------:R-:W-:Y:S02]  /*5bb0*/  HADD2.F32 R64, -RZ, R64.H1_H1 ;  /* 0x30000040ff407230 */ /* 0x000fe40000004100 */
[C---:B------:R-:W-:Y:S01]  /*5bc0*/  FFMA R15, R49.reuse, R60, R15 ;  /* 0x0000003c310f7223 */ /* 0x040fe2000000000f */
[C---:B------:R-:W-:Y:S01]  /*5bd0*/  FFMA R16, R49.reuse, R61, R16 ;  /* 0x0000003d31107223 */ /* 0x040fe20000000010 */
[----:B------:R-:W-:Y:S01]  /*5be0*/  FFMA R17, R49, R62, R17 ;  /* 0x0000003e31117223 */ /* 0x000fe20000000011 */
[C---:B------:R-:W-:Y:S01]  /*5bf0*/  FMUL R18, R47.reuse, R18 ;  /* 0x000000122f127220 */ /* 0x040fe20000400000 */
[C---:B------:R-:W-:Y:S01]  /*5c00*/  FMUL R19, R47.reuse, R19 ;  /* 0x000000132f137220 */ /* 0x040fe20000400000 */
[--C-:B------:R-:W-:Y:S02]  /*5c10*/  HADD2.F32 R66, -RZ, R68.reuse.H0_H0 ;  /* 0x20000044ff427230 */ /* 0x100fe40000004100 */
[----:B------:R-:W-:Y:S01]  /*5c20*/  FMUL R3, R47, R22 ;  /* 0x000000162f037220 */ /* 0x000fe20000400000 */
[C---:B------:R-:W-:Y:S01]  /*5c30*/  FFMA R18, R49.reuse, R63, R18 ;  /* 0x0000003f31127223 */ /* 0x040fe20000000012 */
[----:B------:R-:W-:Y:S02]  /*5c40*/  HADD2.F32 R68, -RZ, R68.H1_H1 ;  /* 0x30000044ff447230 */ /* 0x000fe40000004100 */
[----:B------:R-:W-:Y:S01]  /*5c50*/  FFMA R19, R49, R64, R19 ;  /* 0x0000004031137223 */ /* 0x000fe20000000013 */
[----:B------:R-:W-:Y:S01]  /*5c60*/  FMUL R23, R47, R23 ;  /* 0x000000172f177220 */ /* 0x000fe20000400000 */
[C---:B------:R-:W-:Y:S01]  /*5c70*/  FFMA R0, R49.reuse, R65, R0 ;  /* 0x0000004131007223 */ /* 0x040fe20000000000 */
[C---:B------:R-:W-:Y:S01]  /*5c80*/  FFMA R2, R49.reuse, R67, R2 ;  /* 0x0000004331027223 */ /* 0x040fe20000000002 */
[--C-:B------:R-:W-:Y:S02]  /*5c90*/  HADD2.F32 R71, -RZ, R72.reuse.H0_H0 ;  /* 0x20000048ff477230 */ /* 0x100fe40000004100 */
[----:B------:R-:W-:Y:S01]  /*5ca0*/  FFMA R3, R49, R66, R3 ;  /* 0x0000004231037223 */ /* 0x000fe20000000003 */
[----:B------:R-:W-:Y:S02]  /*5cb0*/  HADD2.F32 R72, -RZ, R72.H1_H1 ;  /* 0x30000048ff487230 */ /* 0x000fe40000004100 */
[----:B------:R-:W-:Y:S01]  /*5cc0*/  FMUL R22, R47, R26 ;  /* 0x0000001a2f167220 */ /* 0x000fe20000400000 */
        /* <DEDUP_REMOVED lines=18> */
[----:B------:R-:W-:Y:S01]  /*5df0*/  F2FP.SATFINITE.E5M2.F32.PACK_AB_MERGE_C R94, R15, R14, RZ ;  /* 0x0000000e0f5e723e */ /* 0x000fe200048060ff */
[----:B------:R-:W-:Y:S01]  /*5e00*/  FFMA R28, R49, R51, R28 ;  /* 0x00000033311c7223 */ /* 0x000fe2000000001c */
[----:B------:R-:W-:Y:S01]  /*5e10*/  F2FP.SATFINITE.E5M2.F32.PACK_AB_MERGE_C R95, R19, R18, RZ ;  /* 0x00000012135f723e */ /* 0x000fe200048060ff */
[C---:B------:R-:W-:Y:S01]  /*5e20*/  FFMA R29, R49.reuse, R48, R29 ;  /* 0x00000030311d7223 */ /* 0x040fe2000000001d */
[C---:B------:R-:W-:Y:S01]  /*5e30*/  FFMA R30, R49.reuse, R77, R30 ;  /* 0x0000004d311e7223 */ /* 0x040fe2000000001e */
[----:B------:R-:W-:Y:S01]  /*5e40*/  FFMA R35, R49, R50, R35 ;  /* 0x0000003231237223 */ /* 0x000fe20000000023 */
[----:B------:R-:W-:Y:S02]  /*5e50*/  F2FP.SATFINITE.E5M2.F32.PACK_AB_MERGE_C R94, R13, R12, R94 ;  /* 0x0000000c0d5e723e */ /* 0x000fe4000480605e */
[----:B------:R-:W-:Y:S02]  /*5e60*/  F2FP.SATFINITE.E5M2.F32.PACK_AB_MERGE_C R95, R17, R16, R95 ;  /* 0x00000010115f723e */ /* 0x000fe4000480605f */
[----:B------:R-:W-:Y:S02]  /*5e70*/  F2FP.SATFINITE.E5M2.F32.PACK_AB_MERGE_C R113, R23, R3, RZ ;  /* 0x000000031771723e */ /* 0x000fe400048060ff */
[----:B------:R-:W-:Y:S01]  /*5e80*/  F2FP.SATFINITE.E5M2.F32.PACK_AB_MERGE_C R114, R27, R22, RZ ;  /* 0x000000161b72723e */ /* 0x000fe200048060ff */
[----:B------:R1:W-:Y:S01]  /*5e90*/  STS.128 [R103+UR43+0x1200], R92 ;  /* 0x0012005c67007988 */ /* 0x0003e20008000c2b */
[----:B------:R-:W-:Y:S02]  /*5ea0*/  F2FP.SATFINITE.E5M2.F32.PACK_AB_MERGE_C R116, R31, R26, RZ ;  /* 0x0000001a1f74723e */ /* 0x000fe400048060ff */
[----:B------:R-:W-:Y:S02]  /*5eb0*/  F2FP.SATFINITE.E5M2.F32.PACK_AB_MERGE_C R117, R35, R30, RZ ;  /* 0x0000001e2375723e */ /* 0x000fe400048060ff */
[----:B------:R-:W-:Y:S02]  /*5ec0*/  F2FP.SATFINITE.E5M2.F32.PACK_AB_MERGE_C R112, R2, R0, R113 ;  /* 0x000000000270723e */ /* 0x000fe40004806071 */
[----:B------:R-:W-:Y:S02]  /*5ed0*/  F2FP.SATFINITE.E5M2.F32.PACK_AB_MERGE_C R113, R21, R20, R114 ;  /* 0x000000141571723e */ /* 0x000fe40004806072 */
[----:B------:R-:W-:Y:S02]  /*5ee0*/  F2FP.SATFINITE.E5M2.F32.PACK_AB_MERGE_C R114, R25, R24, R116 ;  /* 0x000000181972723e */ /* 0x000fe40004806074 */
[----:B------:R-:W-:Y:S02]  /*5ef0*/  F2FP.SATFINITE.E5M2.F32.PACK_AB_MERGE_C R115, R29, R28, R117 ;  /* 0x0000001c1d73723e */ /* 0x000fe40004806075 */
[----:B------:R-:W-:Y:S03]  /*5f00*/  IADD3 R116, PT, PT, R44, 0x1, RZ ;  /* 0x000000012c747810 */ /* 0x000fe60007ffe0ff */
[----:B------:R1:W-:Y:S01]  /*5f10*/  STS.128 [R102+0x1010], R112 ;  /* 0x0010107066007388 */ /* 0x0003e20000000c00 */
[----:B------:R-:W-:Y:S01]  /*5f20*/  @!PT LDS RZ, [RZ] ;  /* 0x00000000fffff984 */ /* 0x000fe20000000800 */
[----:B------:R-:W-:Y:S01]  /*5f30*/  @!PT LDS RZ, [RZ] ;  /* 0x00000000fffff984 */ /* 0x000fe20000000800 */
[----:B------:R-:W-:Y:S01]  /*5f40*/  @!PT LDS RZ, [RZ] ;  /* 0x00000000fffff984 */ /* 0x000fe20000000800 */
[----:B------:R-:W-:Y:S01]  /*5f50*/  @!PT LDS RZ, [RZ] ;  /* 0x00000000fffff984 */ /* 0x000fe20000000800 */
[----:B------:R3:W-:Y:S07]  /*5f60*/  MEMBAR.ALL.CTA ;  /* 0x0000000000007992 */ /* 0x0007ee0000008000 */
[----:B---3--:R-:W3:Y:S02]  /*5f70*/  FENCE.VIEW.ASYNC.S ;  /* 0x00000000000073c6 */ /* 0x008ee40000000000 */
[----:B---3--:R-:W-:Y:S06]  /*5f80*/  BAR.SYNC.DEFER_BLOCKING 0x1, 0x80 ;  /* 0x0042000000007b1d */ /* 0x008fec0000010000 */
[----:B------:R-:W-:Y:S05]  /*5f90*/  @P0 BRA `(.L_x_95) ;  /* 0x0000000000340947 */ /* 0x000fea0003800000 */
[----:B------:R-:W-:Y:S01]  /*5fa0*/  UIADD3 UR12, UPT, UPT, UR43, 0x1200, URZ ;  /* 0x000012002b0c7890 */ /* 0x000fe2000fffe0ff */
[----:B------:R-:W-:Y:S01]  /*5fb0*/  R2UR UR9, R91 ;  /* 0x000000005b0972ca */ /* 0x000fe200000e0000 */
[----:B------:R-:W-:Y:S01]  /*5fc0*/  UIADD3 UR10, UP0, UPT, UR46, 0x680, URZ ;  /* 0x000006802e0a7890 */ /* 0x000fe2000ff1e0ff */
[----:B------:R-:W-:Y:S01]  /*5fd0*/  R2UR UR8, R97 ;  /* 0x00000000610872ca */ /* 0x000fe200000e0000 */
[----:B------:R-:W-:Y:S02]  /*5fe0*/  UMOV UR7, UR36 ;  /* 0x0000002400077c82 */ /* 0x000fe40008000000 */
[----:B------:R-:W-:Y:S01]  /*5ff0*/  IMAD.U32 R109, RZ, RZ, UR12 ;  /* 0x0000000cff6d7e24 */ /* 0x000fe2000f8e00ff */
[----:B------:R-:W-:Y:S04]  /*6000*/  UIADD3.X UR11, UPT, UPT, URZ, UR47, URZ, UP0, !UPT ;  /* 0x0000002fff0b7290 */ /* 0x000fe800087fe4ff */
[----:B------:R-:W-:Y:S03]  /*6010*/  R2UR UR4, R109 ;  /* 0x000000006d0472ca */ /* 0x000fe600000e0000 */
[----:B------:R-:W-:Y:S02]  /*6020*/  USHF.L.U32 UR5, UR9, 0x6, URZ ;  /* 0x0000000609057899 */ /* 0x000fe400080006ff */
[----:B------:R-:W-:Y:S09]  /*6030*/  USHF.L.U32 UR6, UR8, 0x6, URZ ;  /* 0x0000000608067899 */ /* 0x000ff200080006ff */
[----:B------:R3:W-:Y:S01]  /*6040*/  UTMASTG.3D [UR4], [UR10] ;  /* 0x000000040a0073b5 */ /* 0x0007e20008010000 */
[----:B------:R0:W-:Y:S01]  /*6050*/  UTMACMDFLUSH ;  /* 0x00000000000079b7 */ /* 0x0001e20000000000 */
[----:B---3--:R-:W-:Y:S04]  /*6060*/  DEPBAR.LE SB0, 0x0 ;  /* 0x000080000000791a */ /* 0x008fe80000000000 */
.L_x_95:
[----:B------:R-:W-:Y:S05]  /*6070*/  BSYNC.RECONVERGENT B0 ;  /* 0x0000000000007941 */ /* 0x000fea0003800200 */
.L_x_94:
[----:B------:R-:W-:Y:S01]  /*6080*/  BAR.SYNC.DEFER_BLOCKING 0x1, 0x80 ;  /* 0x0042000000007b1d */ /* 0x000fe20000010000 */
[----:B------:R-:W-:Y:S01]  /*6090*/  ISETP.NE.AND P2, PT, R110, RZ, PT ;  /* 0x000000ff6e00720c */ /* 0x000fe20003f45270 */
[----:B------:R-:W-:Y:S01]  /*60a0*/  IMAD.IADD R91, R43, 0x1, R79 ;  /* 0x000000012b5b7824 */ /* 0x000fe200078e024f */
[----:B------:R-:W-:Y:S01]  /*60b0*/  ISETP.NE.AND P0, PT, R111, 0x2, PT ;  /* 0x000000026f00780c */ /* 0x000fe20003f05270 */
[----:B------:R-:W-:Y:S01]  /*60c0*/  IMAD.IADD R97, R45, 0x1, R90 ;  /* 0x000000012d617824 */ /* 0x000fe200078e025a */
[----:B------:R-:W-:Y:S02]  /*60d0*/  ISETP.NE.AND P1, PT, R116, 0x4, PT ;  /* 0x000000047400780c */ /* 0x000fe40003f25270 */
[----:B------:R-:W-:Y:S02]  /*60e0*/  SEL R0, RZ, 0x1, P0 ;  /* 0x00000001ff007807 */ /* 0x000fe40000000000 */
[----:B------:R-:W-:Y:S02]  /*60f0*/  SEL R3, RZ, 0x1, P1 ;  /* 0x00000001ff037807 */ /* 0x000fe40000800000 */
[----:B------:R-:W-:Y:S02]  /*6100*/  LOP3.LUT R107, R107, R0, RZ, 0x3c, !PT ;  /* 0x000000006b6b7212 */ /* 0x000fe400078e3cff */
[----:B------:R-:W-:Y:S02]  /*6110*/  LOP3.LUT R108, R108, R3, RZ, 0x3c, !PT ;  /* 0x000000036c6c7212 */ /* 0x000fe400078e3cff */
[----:B------:R-:W-:Y:S02]  /*6120*/  @P2 R2UR UR36, R105 ;  /* 0x00000000692422ca */ /* 0x000fe400000e0000 */
[----:B------:R-:W-:Y:S02]  /*6130*/  SEL R111, R111, RZ, P0 ;  /* 0x000000ff6f6f7207 */ /* 0x000fe40000000000 */
[----:B------:R-:W-:Y:S01]  /*6140*/  SEL R44, R116, RZ, P1 ;  /* 0x000000ff742c7207 */ /* 0x000fe20000800000 */
[----:B------:R-:W-:Y:S10]  /*6150*/  @P2 BRA `(.L_x_96) ;  /* 0xffffffe400842947 */ /* 0x000ff4000383ffff */
[----:B------:R-:W-:Y:S05]  /*6160*/  EXIT ;  /* 0x000000000000794d */ /* 0x000fea0003800000 */
.L_x_19:
[----:B--2---:R2:W1:Y:S02]  /*6170*/  SYNCS.PHASECHK.TRANS64.TRYWAIT P0, [R3+URZ+0xf0], R2 ;  /* 0x0000f002030075a7 */ /* 0x00446400080011ff */
[----:B-1----:R-:W-:Y:S05]  /*6180*/  @!P0 NANOSLEEP.SYNCS 0x989680 ;  /* 0x009896800000895d */ /* 0x002fea0003900000 */
[----:B------:R-:W1:Y:S02]  /*6190*/  @!P0 SYNCS.PHASECHK.TRANS64 P0, [R3+URZ+0xf0], R2 ;  /* 0x0000f002030085a7 */ /* 0x000e6400080010ff */
[----:B-1----:R-:W-:Y:S05]  /*61a0*/  @!P0 BRA `(.L_x_19) ;  /* 0xfffffffc00f08947 */ /* 0x002fea000383ffff */
[----:B------:R-:W-:Y:S05]  /*61b0*/  BRA `(.L_x_97) ;  /* 0xffffffb400007947 */ /* 0x000fea000383ffff */
.L_x_22:
[----:B-1----:R-:W-:-:S07]  /*61c0*/  MOV R2, UR33 ;  /* 0x0000002100027c02 */ /* 0x002fce0008000f00 */
.L_x_98:
[----:B-1----:R1:W2:Y:S02]  /*61d0*/  SYNCS.PHASECHK.TRANS64.TRYWAIT P0, [R2+URZ+0x30], R5 ;  /* 0x00003005020075a7 */ /* 0x0022a400080011ff */
[----:B--2---:R-:W-:Y:S05]  /*61e0*/  @!P0 NANOSLEEP.SYNCS 0x989680 ;  /* 0x009896800000895d */ /* 0x004fea0003900000 */
[----:B------:R-:W2:Y:S02]  /*61f0*/  @!P0 SYNCS.PHASECHK.TRANS64 P0, [R2+URZ+0x30], R5 ;  /* 0x00003005020085a7 */ /* 0x000ea400080010ff */
[----:B--2---:R-:W-:Y:S05]  /*6200*/  @!P0 BRA `(.L_x_98) ;  /* 0xfffffffc00f08947 */ /* 0x004fea000383ffff */
[----:B------:R-:W-:Y:S05]  /*6210*/  BRA `(.L_x_21) ;  /* 0xffffffb400507947 */ /* 0x000fea000383ffff */
.L_x_28:
[----:B-1----:R-:W-:-:S07]  /*6220*/  MOV R2, UR17 ;  /* 0x0000001100027c02 */ /* 0x002fce0008000f00 */
.L_x_99:
[----:B-1----:R1:W2:Y:S02]  /*6230*/  SYNCS.PHASECHK.TRANS64.TRYWAIT P0, [R2+URZ+0x30], R5 ;  /* 0x00003005020075a7 */ /* 0x0022a400080011ff */
[----:B--2---:R-:W-:Y:S05]  /*6240*/  @!P0 NANOSLEEP.SYNCS 0x989680 ;  /* 0x009896800000895d */ /* 0x004fea0003900000 */
[----:B------:R-:W2:Y:S02]  /*6250*/  @!P0 SYNCS.PHASECHK.TRANS64 P0, [R2+URZ+0x30], R5 ;  /* 0x00003005020085a7 */ /* 0x000ea400080010ff */
[----:B--2---:R-:W-:Y:S05]  /*6260*/  @!P0 BRA `(.L_x_99) ;  /* 0xfffffffc00f08947 */ /* 0x004fea000383ffff */
[----:B------:R-:W-:Y:S05]  /*6270*/  BRA `(.L_x_27) ;  /* 0xffffffb400f47947 */ /* 0x000fea000383ffff */
.L_x_32:
[----:B-1----:R1:W2:Y:S02]  /*6280*/  SYNCS.PHASECHK.TRANS64.TRYWAIT P0, [R2+URZ+0x80], R3 ;  /* 0x00008003020075a7 */ /* 0x0022a400080011ff */
[----:B--2---:R-:W-:Y:S05]  /*6290*/  @!P0 NANOSLEEP.SYNCS 0x989680 ;  /* 0x009896800000895d */ /* 0x004fea0003900000 */
[----:B------:R-:W2:Y:S02]  /*62a0*/  @!P0 SYNCS.PHASECHK.TRANS64 P0, [R2+URZ+0x80], R3 ;  /* 0x00008003020085a7 */ /* 0x000ea400080010ff */
[----:B--2---:R-:W-:Y:S05]  /*62b0*/  @!P0 BRA `(.L_x_32) ;  /* 0xfffffffc00f08947 */ /* 0x004fea000383ffff */
[----:B------:R-:W-:Y:S05]  /*62c0*/  BRA `(.L_x_100) ;  /* 0xffffffb800807947 */ /* 0x000fea000383ffff */
.L_x_36:
[----:B----4-:R-:W-:-:S07]  /*62d0*/  MOV R0, UR5 ;  /* 0x0000000500007c02 */ /* 0x010fce0008000f00 */
.L_x_101:
[----:B-1----:R1:W2:Y:S02]  /*62e0*/  SYNCS.PHASECHK.TRANS64.TRYWAIT P0, [R0+URZ], R3 ;  /* 0x00000003000075a7 */ /* 0x0022a400080011ff */
[----:B--2---:R-:W-:Y:S05]  /*62f0*/  @!P0 NANOSLEEP.SYNCS 0x989680 ;  /* 0x009896800000895d */ /* 0x004fea0003900000 */
[----:B------:R-:W2:Y:S02]  /*6300*/  @!P0 SYNCS.PHASECHK.TRANS64 P0, [R0+URZ], R3 ;  /* 0x00000003000085a7 */ /* 0x000ea400080010ff */
[----:B--2---:R-:W-:Y:S05]  /*6310*/  @!P0 BRA `(.L_x_101) ;  /* 0xfffffffc00f08947 */ /* 0x004fea000383ffff */
[----:B------:R-:W-:Y:S05]  /*6320*/  BRA `(.L_x_102) ;  /* 0xffffffbc00f07947 */ /* 0x000fea000383ffff */
.L_x_37:
[----:B----4-:R-:W-:-:S07]  /*6330*/  MOV R0, UR5 ;  /* 0x0000000500007c02 */ /* 0x010fce0008000f00 */
.L_x_103:
[----:B-1----:R1:W2:Y:S02]  /*6340*/  SYNCS.PHASECHK.TRANS64.TRYWAIT P0, [R0+URZ], R3 ;  /* 0x00000003000075a7 */ /* 0x0022a400080011ff */
[----:B--2---:R-:W-:Y:S05]  /*6350*/  @!P0 NANOSLEEP.SYNCS 0x989680 ;  /* 0x009896800000895d */ /* 0x004fea0003900000 */
[----:B------:R-:W2:Y:S02]  /*6360*/  @!P0 SYNCS.PHASECHK.TRANS64 P0, [R0+URZ], R3 ;  /* 0x00000003000085a7 */ /* 0x000ea400080010ff */
[----:B--2---:R-:W-:Y:S05]  /*6370*/  @!P0 BRA `(.L_x_103) ;  /* 0xfffffffc00f08947 */ /* 0x004fea000383ffff */
[----:B------:R-:W-:Y:S05]  /*6380*/  BRA `(.L_x_104) ;  /* 0xffffffbc00fc7947 */ /* 0x000fea000383ffff */
.L_x_38:
[----:B----4-:R-:W-:-:S07]  /*6390*/  MOV R0, UR5 ;  /* 0x0000000500007c02 */ /* 0x010fce0008000f00 */
.L_x_105:
[----:B-1----:R1:W2:Y:S02]  /*63a0*/  SYNCS.PHASECHK.TRANS64.TRYWAIT P0, [R0+URZ], R3 ;  /* 0x00000003000075a7 */ /* 0x0022a400080011ff */
[----:B--2---:R-:W-:Y:S05]  /*63b0*/  @!P0 NANOSLEEP.SYNCS 0x989680 ;  /* 0x009896800000895d */ /* 0x004fea0003900000 */
[----:B------:R-:W2:Y:S02]  /*63c0*/  @!P0 SYNCS.PHASECHK.TRANS64 P0, [R0+URZ], R3 ;  /* 0x00000003000085a7 */ /* 0x000ea400080010ff */
[----:B--2---:R-:W-:Y:S05]  /*63d0*/  @!P0 BRA `(.L_x_105) ;  /* 0xfffffffc00f08947 */ /* 0x004fea000383ffff */
[----:B------:R-:W-:Y:S05]  /*63e0*/  BRA `(.L_x_106) ;  /* 0xffffffc000087947 */ /* 0x000fea000383ffff */
.L_x_39:
[----:B----4-:R-:W-:-:S07]  /*63f0*/  MOV R0, UR5 ;  /* 0x0000000500007c02 */ /* 0x010fce0008000f00 */
.L_x_107:
[----:B-1----:R1:W2:Y:S02]  /*6400*/  SYNCS.PHASECHK.TRANS64.TRYWAIT P0, [R0+URZ], R3 ;  /* 0x00000003000075a7 */ /* 0x0022a400080011ff */
[----:B--2---:R-:W-:Y:S05]  /*6410*/  @!P0 NANOSLEEP.SYNCS 0x989680 ;  /* 0x009896800000895d */ /* 0x004fea0003900000 */
[----:B------:R-:W2:Y:S02]  /*6420*/  @!P0 SYNCS.PHASECHK.TRANS64 P0, [R0+URZ], R3 ;  /* 0x00000003000085a7 */ /* 0x000ea400080010ff */
[----:B--2---:R-:W-:Y:S05]  /*6430*/  @!P0 BRA `(.L_x_107) ;  /* 0xfffffffc00f08947 */ /* 0x004fea000383ffff */
[----:B------:R-:W-:Y:S05]  /*6440*/  BRA `(.L_x_108) ;  /* 0xffffffc000147947 */ /* 0x000fea000383ffff */
.L_x_40:
[----:B----4-:R-:W-:-:S07]  /*6450*/  MOV R0, UR5 ;  /* 0x0000000500007c02 */ /* 0x010fce0008000f00 */
.L_x_109:
[----:B-1----:R1:W2:Y:S02]  /*6460*/  SYNCS.PHASECHK.TRANS64.TRYWAIT P0, [R0+URZ], R3 ;  /* 0x00000003000075a7 */ /* 0x0022a400080011ff */
[----:B--2---:R-:W-:Y:S05]  /*6470*/  @!P0 NANOSLEEP.SYNCS 0x989680 ;  /* 0x009896800000895d */ /* 0x004fea0003900000 */
[----:B------:R-:W2:Y:S02]  /*6480*/  @!P0 SYNCS.PHASECHK.TRANS64 P0, [R0+URZ], R3 ;  /* 0x00000003000085a7 */ /* 0x000ea400080010ff */
[----:B--2---:R-:W-:Y:S05]  /*6490*/  @!P0 BRA `(.L_x_109) ;  /* 0xfffffffc00f08947 */ /* 0x004fea000383ffff */
[----:B------:R-:W-:Y:S05]  /*64a0*/  BRA `(.L_x_110) ;  /* 0xffffffc000207947 */ /* 0x000fea000383ffff */
.L_x_43:
[----:B-1----:R1:W2:Y:S02]  /*64b0*/  SYNCS.PHASECHK.TRANS64.TRYWAIT P0, [R0+URZ+0xe0], R5 ;  /* 0x0000e005000075a7 */ /* 0x0022a400080011ff */
[----:B--2---:R-:W-:Y:S05]  /*64c0*/  @!P0 NANOSLEEP.SYNCS 0x989680 ;  /* 0x009896800000895d */ /* 0x004fea0003900000 */
[----:B------:R-:W2:Y:S02]  /*64d0*/  @!P0 SYNCS.PHASECHK.TRANS64 P0, [R0+URZ+0xe0], R5 ;  /* 0x0000e005000085a7 */ /* 0x000ea400080010ff */
[----:B--2---:R-:W-:Y:S05]  /*64e0*/  @!P0 BRA `(.L_x_43) ;  /* 0xfffffffc00f08947 */ /* 0x004fea000383ffff */
[----:B------:R-:W-:Y:S05]  /*64f0*/  BRA `(.L_x_111) ;  /* 0xffffffc0007c7947 */ /* 0x000fea000383ffff */
.L_x_44:
[----:B------:R-:W-:-:S07]  /*6500*/  MOV R0, UR5 ;  /* 0x0000000500007c02 */ /* 0x000fce0008000f00 */
.L_x_112:
[----:B-1----:R1:W2:Y:S02]  /*6510*/  SYNCS.PHASECHK.TRANS64.TRYWAIT P0, [R0+URZ+0x90], R5 ;  /* 0x00009005000075a7 */ /* 0x0022a400080011ff */
[----:B--2---:R-:W-:Y:S05]  /*6520*/  @!P0 NANOSLEEP.SYNCS 0x989680 ;  /* 0x009896800000895d */ /* 0x004fea0003900000 */
[----:B------:R-:W2:Y:S02]  /*6530*/  @!P0 SYNCS.PHASECHK.TRANS64 P0, [R0+URZ+0x90], R5 ;  /* 0x00009005000085a7 */ /* 0x000ea400080010ff */
[----:B--2---:R-:W-:Y:S05]  /*6540*/  @!P0 BRA `(.L_x_112) ;  /* 0xfffffffc00f08947 */ /* 0x004fea000383ffff */
[----:B------:R-:W-:Y:S05]  /*6550*/  BRA `(.L_x_113) ;  /* 0xffffffc0008c7947 */ /* 0x000fea000383ffff */
.L_x_45:
[----:B-1----:R1:W2:Y:S02]  /*6560*/  SYNCS.PHASECHK.TRANS64.TRYWAIT P1, [R0+URZ+0x80], R5 ;  /* 0x00008005000075a7 */ /* 0x0022a400080211ff */
[----:B--2---:R-:W-:Y:S05]  /*6570*/  @!P1 NANOSLEEP.SYNCS 0x989680 ;  /* 0x009896800000995d */ /* 0x004fea0003900000 */
[----:B------:R-:W2:Y:S02]  /*6580*/  @!P1 SYNCS.PHASECHK.TRANS64 P1, [R0+URZ+0x80], R5 ;  /* 0x00008005000095a7 */ /* 0x000ea400080210ff */
[----:B--2---:R-:W-:Y:S05]  /*6590*/  @!P1 BRA `(.L_x_45) ;  /* 0xfffffffc00f09947 */ /* 0x004fea000383ffff */
[----:B------:R-:W-:Y:S05]  /*65a0*/  BRA `(.L_x_114) ;  /* 0xffffffc000bc7947 */ /* 0x000fea000383ffff */
.L_x_48:
[----:B------:R-:W-:-:S07]  /*65b0*/  MOV R0, UR5 ;  /* 0x0000000500007c02 */ /* 0x000fce0008000f00 */
.L_x_115:
[----:B-1----:R1:W2:Y:S02]  /*65c0*/  SYNCS.PHASECHK.TRANS64.TRYWAIT P0, [R0+URZ+0x90], R3 ;  /* 0x00009003000075a7 */ /* 0x0022a400080011ff */
[----:B--2---:R-:W-:Y:S05]  /*65d0*/  @!P0 NANOSLEEP.SYNCS 0x989680 ;  /* 0x009896800000895d */ /* 0x004fea0003900000 */
[----:B------:R-:W2:Y:S02]  /*65e0*/  @!P0 SYNCS.PHASECHK.TRANS64 P0, [R0+URZ+0x90], R3 ;  /* 0x00009003000085a7 */ /* 0x000ea400080010ff */
[----:B--2---:R-:W-:Y:S05]  /*65f0*/  @!P0 BRA `(.L_x_115) ;  /* 0xfffffffc00f08947 */ /* 0x004fea000383ffff */
[----:B------:R-:W-:Y:S05]  /*6600*/  BRA `(.L_x_47) ;  /* 0xffffffc400107947 */ /* 0x000fea000383ffff */
.L_x_55:
[----:B-1----:R1:W2:Y:S02]  /*6610*/  SYNCS.PHASECHK.TRANS64.TRYWAIT P1, [R0+URZ+0x80], R5 ;  /* 0x00008005000075a7 */ /* 0x0022a400080211ff */
[----:B--2---:R-:W-:Y:S05]  /*6620*/  @!P1 NANOSLEEP.SYNCS 0x989680 ;  /* 0x009896800000995d */ /* 0x004fea0003900000 */
[----:B------:R-:W2:Y:S02]  /*6630*/  @!P1 SYNCS.PHASECHK.TRANS64 P1, [R0+URZ+0x80], R5 ;  /* 0x00008005000095a7 */ /* 0x000ea400080210ff */
[----:B--2---:R-:W-:Y:S05]  /*6640*/  @!P1 BRA `(.L_x_55) ;  /* 0xfffffffc00f09947 */ /* 0x004fea000383ffff */
[----:B------:R-:W-:Y:S05]  /*6650*/  BRA `(.L_x_116) ;  /* 0xffffffc800687947 */ /* 0x000fea000383ffff */
.L_x_56:
[----:B------:R-:W-:-:S07]  /*6660*/  MOV R3, UR9 ;  /* 0x0000000900037c02 */ /* 0x000fce0008000f00 */
.L_x_117:
[----:B-1----:R1:W2:Y:S02]  /*6670*/  SYNCS.PHASECHK.TRANS64.TRYWAIT P0, [R3+URZ+0xc0], R0 ;  /* 0x0000c000030075a7 */ /* 0x0022a400080011ff */
[----:B--2---:R-:W-:Y:S05]  /*6680*/  @!P0 NANOSLEEP.SYNCS 0x989680 ;  /* 0x009896800000895d */ /* 0x004fea0003900000 */
[----:B------:R-:W2:Y:S02]  /*6690*/  @!P0 SYNCS.PHASECHK.TRANS64 P0, [R3+URZ+0xc0], R0 ;  /* 0x0000c000030085a7 */ /* 0x000ea400080010ff */
[----:B--2---:R-:W-:Y:S05]  /*66a0*/  @!P0 BRA `(.L_x_117) ;  /* 0xfffffffc00f08947 */ /* 0x004fea000383ffff */
[----:B------:R-:W-:Y:S05]  /*66b0*/  BRA `(.L_x_118) ;  /* 0xffffffc8009c7947 */ /* 0x000fea000383ffff */
.L_x_59:
[----:B------:R-:W-:Y:S07]  /*66c0*/  MOV R0, UR7 ;  /* 0x0000000700007c02 */ /* 0x000fee0008000f00 */
.L_x_119:
[----:B-1----:R1:W2:Y:S02]  /*66d0*/  SYNCS.PHASECHK.TRANS64.TRYWAIT P0, [R0+URZ], R3 ;  /* 0x00000003000075a7 */ /* 0x0022a400080011ff */
[----:B--2---:R-:W-:Y:S05]  /*66e0*/  @!P0 NANOSLEEP.SYNCS 0x989680 ;  /* 0x009896800000895d */ /* 0x004fea0003900000 */
[----:B------:R-:W2:Y:S02]  /*66f0*/  @!P0 SYNCS.PHASECHK.TRANS64 P0, [R0+URZ], R3 ;  /* 0x00000003000085a7 */ /* 0x000ea400080010ff */
[----:B--2---:R-:W-:Y:S05]  /*6700*/  @!P0 BRA `(.L_x_119) ;  /* 0xfffffffc00f08947 */ /* 0x004fea000383ffff */
[----:B------:R-:W-:Y:S05]  /*6710*/  BRA `(.L_x_58) ;  /* 0xffffffc800d47947 */ /* 0x000fea000383ffff */
.L_x_62:
[----:B------:R-:W-:-:S07]  /*6720*/  MOV R0, UR5 ;  /* 0x0000000500007c02 */ /* 0x000fce0008000f00 */
.L_x_120:
[----:B--2---:R2:W3:Y:S02]  /*6730*/  SYNCS.PHASECHK.TRANS64.TRYWAIT P0, [R0+URZ], R3 ;  /* 0x00000003000075a7 */ /* 0x0044e400080011ff */
[----:B---3--:R-:W-:Y:S05]  /*6740*/  @!P0 NANOSLEEP.SYNCS 0x989680 ;  /* 0x009896800000895d */ /* 0x008fea0003900000 */
[----:B------:R-:W3:Y:S02]  /*6750*/  @!P0 SYNCS.PHASECHK.TRANS64 P0, [R0+URZ], R3 ;  /* 0x00000003000085a7 */ /* 0x000ee400080010ff */
[----:B---3--:R-:W-:Y:S05]  /*6760*/  @!P0 BRA `(.L_x_120) ;  /* 0xfffffffc00f08947 */ /* 0x008fea000383ffff */
[----:B------:R-:W-:Y:S05]  /*6770*/  BRA `(.L_x_121) ;  /* 0xffffffcc00747947 */ /* 0x000fea000383ffff */
.L_x_63:
[----:B------:R-:W-:-:S07]  /*6780*/  MOV R0, UR5 ;  /* 0x0000000500007c02 */ /* 0x000fce0008000f00 */
.L_x_122:
[----:B--2---:R2:W3:Y:S02]  /*6790*/  SYNCS.PHASECHK.TRANS64.TRYWAIT P0, [R0+URZ], R3 ;  /* 0x00000003000075a7 */ /* 0x0044e400080011ff */
[----:B---3--:R-:W-:Y:S05]  /*67a0*/  @!P0 NANOSLEEP.SYNCS 0x989680 ;  /* 0x009896800000895d */ /* 0x008fea0003900000 */
[----:B------:R-:W3:Y:S02]  /*67b0*/  @!P0 SYNCS.PHASECHK.TRANS64 P0, [R0+URZ], R3 ;  /* 0x00000003000085a7 */ /* 0x000ee400080010ff */
[----:B---3--:R-:W-:Y:S05]  /*67c0*/  @!P0 BRA `(.L_x_122) ;  /* 0xfffffffc00f08947 */ /* 0x008fea000383ffff */
[----:B------:R-:W-:Y:S05]  /*67d0*/  BRA `(.L_x_123) ;  /* 0xffffffcc00807947 */ /* 0x000fea000383ffff */
.L_x_64:
[----:B------:R-:W-:-:S07]  /*67e0*/  MOV R0, UR5 ;  /* 0x0000000500007c02 */ /* 0x000fce0008000f00 */
.L_x_124:
[----:B--2---:R2:W3:Y:S02]  /*67f0*/  SYNCS.PHASECHK.TRANS64.TRYWAIT P0, [R0+URZ], R3 ;  /* 0x00000003000075a7 */ /* 0x0044e400080011ff */
[----:B---3--:R-:W-:Y:S05]  /*6800*/  @!P0 NANOSLEEP.SYNCS 0x989680 ;  /* 0x009896800000895d */ /* 0x008fea0003900000 */
[----:B------:R-:W3:Y:S02]  /*6810*/  @!P0 SYNCS.PHASECHK.TRANS64 P0, [R0+URZ], R3 ;  /* 0x00000003000085a7 */ /* 0x000ee400080010ff */
[----:B---3--:R-:W-:Y:S05]  /*6820*/  @!P0 BRA `(.L_x_124) ;  /* 0xfffffffc00f08947 */ /* 0x008fea000383ffff */
[----:B------:R-:W-:Y:S05]  /*6830*/  BRA `(.L_x_125) ;  /* 0xffffffcc008c7947 */ /* 0x000fea000383ffff */
.L_x_65:
[----:B------:R-:W-:-:S07]  /*6840*/  MOV R0, UR7 ;  /* 0x0000000700007c02 */ /* 0x000fce0008000f00 */
.L_x_126:
[----:B--2---:R2:W3:Y:S02]  /*6850*/  SYNCS.PHASECHK.TRANS64.TRYWAIT P0, [R0+URZ], R3 ;  /* 0x00000003000075a7 */ /* 0x0044e400080011ff */
[----:B---3--:R-:W-:Y:S05]  /*6860*/  @!P0 NANOSLEEP.SYNCS 0x989680 ;  /* 0x009896800000895d */ /* 0x008fea0003900000 */
[----:B------:R-:W3:Y:S02]  /*6870*/  @!P0 SYNCS.PHASECHK.TRANS64 P0, [R0+URZ], R3 ;  /* 0x00000003000085a7 */ /* 0x000ee400080010ff */
[----:B---3--:R-:W-:Y:S05]  /*6880*/  @!P0 BRA `(.L_x_126) ;  /* 0xfffffffc00f08947 */ /* 0x008fea000383ffff */
[----:B------:R-:W-:Y:S05]  /*6890*/  BRA `(.L_x_127) ;  /* 0xffffffcc00987947 */ /* 0x000fea000383ffff */
.L_x_70:
[----:B---3--:R3:W1:Y:S02]  /*68a0*/  SYNCS.PHASECHK.TRANS64.TRYWAIT P0, [R0+URZ+0x80], R3 ;  /* 0x00008003000075a7 */ /* 0x00866400080011ff */
[----:B-1----:R-:W-:Y:S05]  /*68b0*/  @!P0 NANOSLEEP.SYNCS 0x989680 ;  /* 0x009896800000895d */ /* 0x002fea0003900000 */
[----:B------:R-:W1:Y:S02]  /*68c0*/  @!P0 SYNCS.PHASECHK.TRANS64 P0, [R0+URZ+0x80], R3 ;  /* 0x00008003000085a7 */ /* 0x000e6400080010ff */
[----:B-1----:R-:W-:Y:S05]  /*68d0*/  @!P0 BRA `(.L_x_70) ;  /* 0xfffffffc00f08947 */ /* 0x002fea000383ffff */
[----:B------:R-:W-:Y:S05]  /*68e0*/  BRA `(.L_x_128) ;  /* 0xffffffd000947947 */ /* 0x000fea000383ffff */
.L_x_73:
[----:B------:R-:W-:Y:S07]  /*68f0*/  MOV R0, UR6 ;  /* 0x0000000600007c02 */ /* 0x000fee0008000f00 */
.L_x_129:
[----:B-1----:R1:W3:Y:S02]  /*6900*/  SYNCS.PHASECHK.TRANS64.TRYWAIT P0, [R0+URZ+0x78], R3 ;  /* 0x00007803000075a7 */ /* 0x0022e400080011ff */
[----:B---3--:R-:W-:Y:S05]  /*6910*/  @!P0 NANOSLEEP.SYNCS 0x989680 ;  /* 0x009896800000895d */ /* 0x008fea0003900000 */
[----:B------:R-:W3:Y:S02]  /*6920*/  @!P0 SYNCS.PHASECHK.TRANS64 P0, [R0+URZ+0x78], R3 ;  /* 0x00007803000085a7 */ /* 0x000ee400080010ff */
[----:B---3--:R-:W-:Y:S05]  /*6930*/  @!P0 BRA `(.L_x_129) ;  /* 0xfffffffc00f08947 */ /* 0x008fea000383ffff */
[----:B------:R-:W-:Y:S05]  /*6940*/  BRA `(.L_x_72) ;  /* 0xffffffd400807947 */ /* 0x000fea000383ffff */
.L_x_76:
[----:B------:R-:W-:Y:S07]  /*6950*/  MOV R3, UR6 ;  /* 0x0000000600037c02 */ /* 0x000fee0008000f00 */
.L_x_130:
[----:B-1----:R1:W2:Y:S02]  /*6960*/  SYNCS.PHASECHK.TRANS64.TRYWAIT P2, [R3+URZ+0x68], R26 ;  /* 0x0000681a030075a7 */ /* 0x0022a400080411ff */
[----:B--2---:R-:W-:Y:S05]  /*6970*/  @!P2 NANOSLEEP.SYNCS 0x989680 ;  /* 0x009896800000a95d */ /* 0x004fea0003900000 */
[----:B------:R-:W2:Y:S02]  /*6980*/  @!P2 SYNCS.PHASECHK.TRANS64 P2, [R3+URZ+0x68], R26 ;  /* 0x0000681a0300a5a7 */ /* 0x000ea400080410ff */
[----:B--2---:R-:W-:Y:S05]  /*6990*/  @!P2 BRA `(.L_x_130) ;  /* 0xfffffffc00f0a947 */ /* 0x004fea000383ffff */
[----:B------:R-:W-:Y:S05]  /*69a0*/  BRA `(.L_x_131) ;  /* 0xffffffd800147947 */ /* 0x000fea000383ffff */
.L_x_79:
[----:B--2---:R2:W4:Y:S02]  /*69b0*/  SYNCS.PHASECHK.TRANS64.TRYWAIT P0, [R0+URZ+0x80], R3 ;  /* 0x00008003000075a7 */ /* 0x00452400080011ff */
[----:B----4-:R-:W-:Y:S05]  /*69c0*/  @!P0 NANOSLEEP.SYNCS 0x989680 ;  /* 0x009896800000895d */ /* 0x010fea0003900000 */
[----:B------:R-:W4:Y:S02]  /*69d0*/  @!P0 SYNCS.PHASECHK.TRANS64 P0, [R0+URZ+0x80], R3 ;  /* 0x00008003000085a7 */ /* 0x000f2400080010ff */
[----:B----4-:R-:W-:Y:S05]  /*69e0*/  @!P0 BRA `(.L_x_79) ;  /* 0xfffffffc00f08947 */ /* 0x010fea000383ffff */
[----:B------:R-:W-:Y:S05]  /*69f0*/  BRA `(.L_x_132) ;  /* 0xffffffdc00707947 */ /* 0x000fea000383ffff */
.L_x_90:
[----:B-1----:R-:W-:Y:S04]  /*6a00*/  MOV R0, UR43 ;  /* 0x0000002b00007c02 */ /* 0x002fe80008000f00 */
[----:B------:R1:W2:Y:S03]  /*6a10*/  SYNCS.PHASECHK.TRANS64.TRYWAIT P1, [R0+URZ+0x60], R3 ;  /* 0x00006003000075a7 */ /* 0x0002a600080211ff */
[----:B--2---:R-:W-:Y:S05]  /*6a20*/  @!P1 NANOSLEEP.SYNCS 0x989680 ;  /* 0x009896800000995d */ /* 0x004fea0003900000 */
[----:B------:R-:W2:Y:S02]  /*6a30*/  @!P1 SYNCS.PHASECHK.TRANS64 P1, [R0+URZ+0x60], R3 ;  /* 0x00006003000095a7 */ /* 0x000ea400080210ff */
[----:B--2---:R-:W-:Y:S05]  /*6a40*/  @!P1 BRA `(.L_x_90) ;  /* 0xfffffffc00ec9947 */ /* 0x004fea000383ffff */
[----:B------:R-:W-:Y:S05]  /*6a50*/  BRA `(.L_x_89) ;  /* 0xffffffe800647947 */ /* 0x000fea000383ffff */
.L_x_92:
[----:B-1----:R1:W4:Y:S02]  /*6a60*/  SYNCS.PHASECHK.TRANS64.TRYWAIT P1, [R92+URZ+0xa0], R7 ;  /* 0x0000a0075c0075a7 */ /* 0x00232400080211ff */
[----:B----4-:R-:W-:Y:S05]  /*6a70*/  @!P1 NANOSLEEP.SYNCS 0x989680 ;  /* 0x009896800000995d */ /* 0x010fea0003900000 */
[----:B------:R-:W4:Y:S02]  /*6a80*/  @!P1 SYNCS.PHASECHK.TRANS64 P1, [R92+URZ+0xa0], R7 ;  /* 0x0000a0075c0095a7 */ /* 0x000f2400080210ff */
[----:B----4-:R-:W-:Y:S05]  /*6a90*/  @!P1 BRA `(.L_x_92) ;  /* 0xfffffffc00f09947 */ /* 0x010fea000383ffff */
[----:B------:R-:W-:Y:S05]  /*6aa0*/  BRA `(.L_x_91) ;  /* 0xffffffe800a07947 */ /* 0x000fea000383ffff */
        .weak           $__internal_0_$__cuda_sm10x_tcgen05_guardrail_trap_col_being_dealloced_not_returned_by_alloc
        .type           $__internal_0_$__cuda_sm10x_tcgen05_guardrail_trap_col_being_dealloced_not_returned_by_alloc,@function
        .size           $__internal_0_$__cuda_sm10x_tcgen05_guardrail_trap_col_being_dealloced_not_returned_by_alloc,($__internal_1_$__cuda_sm10x_tcgen05_guardrail_trap_phase_invalid_during_alloc - $__internal_0_$__cuda_sm10x_tcgen05_guardrail_trap_col_being_dealloced_not_returned_by_alloc)
$__internal_0_$__cuda_sm10x_tcgen05_guardrail_trap_col_being_dealloced_not_returned_by_alloc:
[----:B------:R-:W-:Y:S05]  /*6ab0*/  BPT.TRAP 0x1 ;  /* 0x000000040000795c */ /* 0x000fea0000300000 */
[----:B------:R-:W-:-:S04]  /*6ac0*/  HFMA2 R3, -RZ, RZ, 0, 0 ;  /* 0x00000000ff037431 */ /* 0x000fc800000001ff */
[----:B------:R-:W-:Y:S05]  /*6ad0*/  RET.REL.NODEC R2 `(_ZN7cutlass13device_kernelINS_4gemm6kernel13GemmUniversalIN4cute5tupleIJiiiiEEENS1_10collective13CollectiveMmaINS1_35MainloopSm100TmaUmmaWarpSpecializedILi6ELi2ELi4ENS5_IJNS4_1CILi1EEESB_SB_EEEEENS5_IJNSA_ILi64EEESE_NSA_ILi32EEEEEENS_12float_e5m2_tENS5_IJlSB_lEEESH_SI_NS4_8TiledMMAINS4_8MMA_AtomIJNS4_10MMA_TraitsINS4_19SM100_MMA_F8F6F4_SSEJSH_SH_fSE_SE_NS4_17integral_constantINS4_4UMMA5MajorELSP_0EEESQ_NSN_INSO_7ScaleInELSR_0EEESS_EEEEEENS4_6LayoutISC_NS5_IJNSA_ILi0EEESW_SW_EEEEENS5_IJNS4_10UnderscoreESZ_SZ_EEEEENS4_13SM90_TMA_LOADENS4_14ComposedLayoutINS4_7SwizzleILi1ELi4ELi3EEENS4_18smem_ptr_flag_bitsILi8EEENSV_INS5_IJNSA_ILi8EEESF_EEENS5_IJSF_SB_EEEEEEEvNS4_8identityES12_S1C_vS1D_EENS_8epilogue10collective18CollectiveEpilogueINS1F_23Sm100TmaWarpSpecializedILi1ELi1ELi32ELb0ELb0EEEJSG_NS5_IJNSV_ISE_SB_EES1K_EEESH_SI_SH_SI_NS1F_6fusion15FusionCallbacksIS1J_NS1M_17LinearCombinationISH_fSH_fLNS_15FloatRoundStyleE2EEESG_S1L_JEEENS4_5SM1004TMEM4LOAD26SM100_TMEM_LOAD_16dp32b32xES12_NS13_INS14_ILi2ELi4ELi3EEES17_NSV_INS5_IJS18_SE_EEENS5_IJSE_SB_EEEEEEENS4_39AutoVectorizingCopyWithAssumedAlignmentILi128EEENS4_14SM90_TMA_STOREES20_S22_S22_EEEvvEEEEvNT_6ParamsE) ;  /* 0xffffff9402487950 */ /* 0x000fea0003c3ffff */
        .weak           $__internal_1_$__cuda_sm10x_tcgen05_guardrail_trap_phase_invalid_during_alloc
        .type           $__internal_1_$__cuda_sm10x_tcgen05_guardrail_trap_phase_invalid_during_alloc,@function
        .size           $__internal_1_$__cuda_sm10x_tcgen05_guardrail_trap_phase_invalid_during_alloc,($__internal_2_$__cuda_sm10x_tcgen05_guardrail_trap_unallocated_columns_being_dealloced - $__internal_1_$__cuda_sm10x_tcgen05_guardrail_trap_phase_invalid_during_alloc)
$__internal_1_$__cuda_sm10x_tcgen05_guardrail_trap_phase_invalid_during_alloc:
[----:B------:R-:W-:Y:S05]  /*6ae0*/  BPT.TRAP 0x1 ;  /* 0x000000040000795c */ /* 0x000fea0000300000 */
[----:B------:R-:W-:-:S04]  /*6af0*/  MOV R3, 0x0 ;  /* 0x0000000000037802 */ /* 0x000fc80000000f00 */
[----:B------:R-:W-:Y:S05]  /*6b00*/  RET.REL.NODEC R2 `(_ZN7cutlass13device_kernelINS_4gemm6kernel13GemmUniversalIN4cute5tupleIJiiiiEEENS1_10collective13CollectiveMmaINS1_35MainloopSm100TmaUmmaWarpSpecializedILi6ELi2ELi4ENS5_IJNS4_1CILi1EEESB_SB_EEEEENS5_IJNSA_ILi64EEESE_NSA_ILi32EEEEEENS_12float_e5m2_tENS5_IJlSB_lEEESH_SI_NS4_8TiledMMAINS4_8MMA_AtomIJNS4_10MMA_TraitsINS4_19SM100_MMA_F8F6F4_SSEJSH_SH_fSE_SE_NS4_17integral_constantINS4_4UMMA5MajorELSP_0EEESQ_NSN_INSO_7ScaleInELSR_0EEESS_EEEEEENS4_6LayoutISC_NS5_IJNSA_ILi0EEESW_SW_EEEEENS5_IJNS4_10UnderscoreESZ_SZ_EEEEENS4_13SM90_TMA_LOADENS4_14ComposedLayoutINS4_7SwizzleILi1ELi4ELi3EEENS4_18smem_ptr_flag_bitsILi8EEENSV_INS5_IJNSA_ILi8EEESF_EEENS5_IJSF_SB_EEEEEEEvNS4_8identityES12_S1C_vS1D_EENS_8epilogue10collective18CollectiveEpilogueINS1F_23Sm100TmaWarpSpecializedILi1ELi1ELi32ELb0ELb0EEEJSG_NS5_IJNSV_ISE_SB_EES1K_EEESH_SI_SH_SI_NS1F_6fusion15FusionCallbacksIS1J_NS1M_17LinearCombinationISH_fSH_fLNS_15FloatRoundStyleE2EEESG_S1L_JEEENS4_5SM1004TMEM4LOAD26SM100_TMEM_LOAD_16dp32b32xES12_NS13_INS14_ILi2ELi4ELi3EEES17_NSV_INS5_IJS18_SE_EEENS5_IJSE_SB_EEEEEEENS4_39AutoVectorizingCopyWithAssumedAlignmentILi128EEENS4_14SM90_TMA_STOREES20_S22_S22_EEEvvEEEEvNT_6ParamsE) ;  /* 0xffffff94023c7950 */ /* 0x000fea0003c3ffff */
        .weak           $__internal_2_$__cuda_sm10x_tcgen05_guardrail_trap_unallocated_columns_being_dealloced
        .type           $__internal_2_$__cuda_sm10x_tcgen05_guardrail_trap_unallocated_columns_being_dealloced,@function
        .size           $__internal_2_$__cuda_sm10x_tcgen05_guardrail_trap_unallocated_columns_being_dealloced,(.L_x_134 - $__internal_2_$__cuda_sm10x_tcgen05_guardrail_trap_unallocated_columns_being_dealloced)
$__internal_2_$__cuda_sm10x_tcgen05_guardrail_trap_unallocated_columns_being_dealloced:
[----:B------:R-:W-:Y:S05]  /*6b10*/  BPT.TRAP 0x1 ;  /* 0x000000040000795c */ /* 0x000fea0000300000 */
[----:B------:R-:W-:-:S04]  /*6b20*/  HFMA2 R3, -RZ, RZ, 0, 0 ;  /* 0x00000000ff037431 */ /* 0x000fc800000001ff */
[----:B------:R-:W-:Y:S05]  /*6b30*/  RET.REL.NODEC R2 `(_ZN7cutlass13device_kernelINS_4gemm6kernel13GemmUniversalIN4cute5tupleIJiiiiEEENS1_10collective13CollectiveMmaINS1_35MainloopSm100TmaUmmaWarpSpecializedILi6ELi2ELi4ENS5_IJNS4_1CILi1EEESB_SB_EEEEENS5_IJNSA_ILi64EEESE_NSA_ILi32EEEEEENS_12float_e5m2_tENS5_IJlSB_lEEESH_SI_NS4_8TiledMMAINS4_8MMA_AtomIJNS4_10MMA_TraitsINS4_19SM100_MMA_F8F6F4_SSEJSH_SH_fSE_SE_NS4_17integral_constantINS4_4UMMA5MajorELSP_0EEESQ_NSN_INSO_7ScaleInELSR_0EEESS_EEEEEENS4_6LayoutISC_NS5_IJNSA_ILi0EEESW_SW_EEEEENS5_IJNS4_10UnderscoreESZ_SZ_EEEEENS4_13SM90_TMA_LOADENS4_14ComposedLayoutINS4_7SwizzleILi1ELi4ELi3EEENS4_18smem_ptr_flag_bitsILi8EEENSV_INS5_IJNSA_ILi8EEESF_EEENS5_IJSF_SB_EEEEEEEvNS4_8identityES12_S1C_vS1D_EENS_8epilogue10collective18CollectiveEpilogueINS1F_23Sm100TmaWarpSpecializedILi1ELi1ELi32ELb0ELb0EEEJSG_NS5_IJNSV_ISE_SB_EES1K_EEESH_SI_SH_SI_NS1F_6fusion15FusionCallbacksIS1J_NS1M_17LinearCombinationISH_fSH_fLNS_15FloatRoundStyleE2EEESG_S1L_JEEENS4_5SM1004TMEM4LOAD26SM100_TMEM_LOAD_16dp32b32xES12_NS13_INS14_ILi2ELi4ELi3EEES17_NSV_INS5_IJS18_SE_EEENS5_IJSE_SB_EEEEEEENS4_39AutoVectorizingCopyWithAssumedAlignmentILi128EEENS4_14SM90_TMA_STOREES20_S22_S22_EEEvvEEEEvNT_6ParamsE) ;  /* 0xffffff9402307950 */ /* 0x000fea0003c3ffff */
.L_x_133:
[----:B------:R-:W-:-:S00]  /*6b40*/  BRA `(.L_x_133) ;  /* 0xfffffffc00fc7947 */ /* 0x000fc0000383ffff */
[----:B------:R-:W-:-:S00]  /*6b50*/  NOP ;  /* 0x0000000000007918 */ /* 0x000fc00000000000 */
        /* <DEDUP_REMOVED lines=10> */
.L_x_134:


//--------------------- .nv.global.init           --------------------------
	.section	.nv.global.init,"aw",@progbits
.nv.global.init:
	.type		$str$27,@object
	.size		$str$27,($str$28 - $str$27)
$str$27:
        /*0000*/ 	.byte	0x28, 0x61, 0x64, 0x64, 0x72, 0x65, 0x73, 0x73, 0x20, 0x26, 0x20, 0x6d, 0x61, 0x73, 0x6b, 0x29
        /*0010*/ 	.byte	0x20, 0x3d, 0x3d, 0x20, 0x30, 0x00
	.type		$str$28,@object
	.size		$str$28,($str$26 - $str$28)
$str$28:
        /*0016*/ 	.byte	0x2f, 0x74, 0x6d, 0x70, 0x2f, 0x63, 0x75, 0x74, 0x6c, 0x61, 0x73, 0x73, 0x5f, 0x73, 0x77, 0x65
        /*0026*/ 	.byte	0x65, 0x70, 0x5f, 0x73, 0x72, 0x63, 0x2f, 0x69, 0x6e, 0x63, 0x6c, 0x75, 0x64, 0x65, 0x2f, 0x63
        /*0036*/ 	.byte	0x75, 0x74, 0x65, 0x2f, 0x70, 0x6f, 0x69, 0x6e, 0x74, 0x65, 0x72, 0x5f, 0x66, 0x6c, 0x61, 0x67
        /*0046*/ 	.byte	0x67, 0x65, 0x64, 0x2e, 0x68, 0x70, 0x70, 0x00
	.type		$str$26,@object
	.size		$str$26,($str$25 - $str$26)
$str$26:
        /*004e*/ 	.byte	0x2f, 0x74, 0x6d, 0x70, 0x2f, 0x63, 0x75, 0x74, 0x6c, 0x61, 0x73, 0x73, 0x5f, 0x73, 0x77, 0x65
        /*005e*/ 	.byte	0x65, 0x70, 0x5f, 0x73, 0x72, 0x63, 0x2f, 0x69, 0x6e, 0x63, 0x6c, 0x75, 0x64, 0x65, 0x2f, 0x63
        /*006e*/ 	.byte	0x75, 0x74, 0x65, 0x2f, 0x61, 0x74, 0x6f, 0x6d, 0x2f, 0x63, 0x6f, 0x70, 0x79, 0x5f, 0x74, 0x72
        /*007e*/ 	.byte	0x61, 0x69, 0x74, 0x73, 0x5f, 0x73, 0x6d, 0x31, 0x30, 0x30, 0x2e, 0x68, 0x70, 0x70, 0x00
	.type		$str$25,@object
	.size		$str$25,(__unnamed_1 - $str$25)
$str$25:
        /*008d*/ 	.byte	0x28, 0x28, 0x75, 0x69, 0x6e, 0x74, 0x33, 0x32, 0x5f, 0x74, 0x28, 0x74, 0x68, 0x72, 0x65, 0x61
        /*009d*/ 	.byte	0x64, 0x49, 0x64, 0x78, 0x2e, 0x78, 0x29, 0x20, 0x2f, 0x20, 0x33, 0x32, 0x29, 0x20, 0x25, 0x20
        /*00ad*/ 	.byte	0x34, 0x29, 0x20, 0x3d, 0x3d, 0x20, 0x28, 0x28, 0x28, 0x74, 0x6d, 0x65, 0x6d, 0x5f, 0x61, 0x64
        /*00bd*/ 	.byte	0x64, 0x72, 0x20, 0x3e, 0x3e, 0x20, 0x31, 0x36, 0x29, 0x20, 0x2f, 0x20, 0x33, 0x32, 0x29, 0x20
        /*00cd*/ 	.byte	0x25, 0x20, 0x34, 0x29, 0x00
	.type		__unnamed_1,@object
	.size		__unnamed_1,(__unnamed_2 - __unnamed_1)
__unnamed_1:
        /*00d2*/ 	.byte	0x61, 0x75, 0x74, 0x6f, 0x20, 0x63, 0x75, 0x74, 0x65, 0x3a, 0x3a, 0x61, 0x73, 0x5f, 0x70, 0x6f
        /* <DEDUP_REMOVED lines=24> */
        /*0262*/ 	.byte	0x3c, 0x34, 0x30, 0x39, 0x36, 0x3e, 0x3e, 0x3e, 0x3e, 0x5d, 0x00
	.type		__unnamed_2,@object
	.size		__unnamed_2,(.L_2 - __unnamed_2)
__unnamed_2:
        /* <DEDUP_REMOVED lines=40> */
        /*04ed*/ 	.byte	0x74, 0x65, 0x3a, 0x3a, 0x43, 0x3c, 0x30, 0x3e, 0x3e, 0x3e, 0x3e, 0x5d, 0x00
.L_2:


//--------------------- .nv.shared._ZN7cutlass13device_kernelINS_4gemm6kernel13GemmUniversalIN4cute5tupleIJiiiiEEENS1_10collective13CollectiveMmaINS1_35MainloopSm100TmaUmmaWarpSpecializedILi6ELi2ELi4ENS5_IJNS4_1CILi1EEESB_SB_EEEEENS5_IJNSA_ILi64EEESE_NSA_ILi32EEEEEENS_12float_e5m2_tENS5_IJlSB_lEEESH_SI_NS4_8TiledMMAINS4_8MMA_AtomIJNS4_10MMA_TraitsINS4_19SM100_MMA_F8F6F4_SSEJSH_SH_fSE_SE_NS4_17integral_constantINS4_4UMMA5MajorELSP_0EEESQ_NSN_INSO_7ScaleInELSR_0EEESS_EEEEEENS4_6LayoutISC_NS5_IJNSA_ILi0EEESW_SW_EEEEENS5_IJNS4_10UnderscoreESZ_SZ_EEEEENS4_13SM90_TMA_LOADENS4_14ComposedLayoutINS4_7SwizzleILi1ELi4ELi3EEENS4_18smem_ptr_flag_bitsILi8EEENSV_INS5_IJNSA_ILi8EEESF_EEENS5_IJSF_SB_EEEEEEEvNS4_8identityES12_S1C_vS1D_EENS_8epilogue10collective18CollectiveEpilogueINS1F_23Sm100TmaWarpSpecializedILi1ELi1ELi32ELb0ELb0EEEJSG_NS5_IJNSV_ISE_SB_EES1K_EEESH_SI_SH_SI_NS1F_6fusion15FusionCallbacksIS1J_NS1M_17LinearCombinationISH_fSH_fLNS_15FloatRoundStyleE2EEESG_S1L_JEEENS4_5SM1004TMEM4LOAD26SM100_TMEM_LOAD_16dp32b32xES12_NS13_INS14_ILi2ELi4ELi3EEES17_NSV_INS5_IJS18_SE_EEENS5_IJSE_SB_EEEEEEENS4_39AutoVectorizingCopyWithAssumedAlignmentILi128EEENS4_14SM90_TMA_STOREES20_S22_S22_EEEvvEEEEvNT_6ParamsE --------------------------
	.section	.nv.shared._ZN7cutlass13device_kernelINS_4gemm6kernel13GemmUniversalIN4cute5tupleIJiiiiEEENS1_10collective13CollectiveMmaINS1_35MainloopSm100TmaUmmaWarpSpecializedILi6ELi2ELi4ENS5_IJNS4_1CILi1EEESB_SB_EEEEENS5_IJNSA_ILi64EEESE_NSA_ILi32EEEEEENS_12float_e5m2_tENS5_IJlSB_lEEESH_SI_NS4_8TiledMMAINS4_8MMA_AtomIJNS4_10MMA_TraitsINS4_19SM100_MMA_F8F6F4_SSEJSH_SH_fSE_SE_NS4_17integral_constantINS4_4UMMA5MajorELSP_0EEESQ_NSN_INSO_7ScaleInELSR_0EEESS_EEEEEENS4_6LayoutISC_NS5_IJNSA_ILi0EEESW_SW_EEEEENS5_IJNS4_10UnderscoreESZ_SZ_EEEEENS4_13SM90_TMA_LOADENS4_14ComposedLayoutINS4_7SwizzleILi1ELi4ELi3EEENS4_18smem_ptr_flag_bitsILi8EEENSV_INS5_IJNSA_ILi8EEESF_EEENS5_IJSF_SB_EEEEEEEvNS4_8identityES12_S1C_vS1D_EENS_8epilogue10collective18CollectiveEpilogueINS1F_23Sm100TmaWarpSpecializedILi1ELi1ELi32ELb0ELb0EEEJSG_NS5_IJNSV_ISE_SB_EES1K_EEESH_SI_SH_SI_NS1F_6fusion15FusionCallbacksIS1J_NS1M_17LinearCombinationISH_fSH_fLNS_15FloatRoundStyleE2EEESG_S1L_JEEENS4_5SM1004TMEM4LOAD26SM100_TMEM_LOAD_16dp32b32xES12_NS13_INS14_ILi2ELi4ELi3EEES17_NSV_INS5_IJS18_SE_EEENS5_IJSE_SB_EEEEEEENS4_39AutoVectorizingCopyWithAssumedAlignmentILi128EEENS4_14SM90_TMA_STOREES20_S22_S22_EEEvvEEEEvNT_6ParamsE,"aw",@nobits
	.sectionflags	@""
	.align	16
	.zero		1024


//--------------------- .nv.shared.reserved.0     --------------------------
	.section	.nv.shared.reserved.0,"aw",@nobits
	.weak		__nv_reservedSMEM_offset_0_alias
	.size		__nv_reservedSMEM_offset_0_alias, 0, 64
	.other		__nv_reservedSMEM_offset_0_alias,@"STO_CUDA_RESERVED_SHARED STV_DEFAULT"
__nv_reservedSMEM_offset_0_alias:
	.zero		0
.nv.shared.reserved.0:
	.zero		64
	.weak		__nv_reservedSMEM_tcgen05_partition
	.type		__nv_reservedSMEM_tcgen05_partition,@object
	.size		__nv_reservedSMEM_tcgen05_partition,(.L_0 - __nv_reservedSMEM_tcgen05_partition)
__nv_reservedSMEM_tcgen05_partition:
	.zero		32
.L_0:


//--------------------- .nv.global                --------------------------
	.section	.nv.global,"aw",@nobits
.nv.global:
	.type		_ZN40_INTERNAL_797437d3_4_k_cu_e109dc5f_177214cute1_E,@object
	.size		_ZN40_INTERNAL_797437d3_4_k_cu_e109dc5f_177214cute1_E,(_ZN40_INTERNAL_797437d3_4_k_cu_e109dc5f_177214cuda3std3__45__cpo6cbeginE - _ZN40_INTERNAL_797437d3_4_k_cu_e109dc5f_177214cute1_E)
_ZN40_INTERNAL_797437d3_4_k_cu_e109dc5f_177214cute1_E:
	.zero		1
	.type		_ZN40_INTERNAL_797437d3_4_k_cu_e109dc5f_177214cuda3std3__45__cpo6cbeginE,@object
	.size		_ZN40_INTERNAL_797437d3_4_k_cu_e109dc5f_177214cuda3std3__45__cpo6cbeginE,(_ZN40_INTERNAL_797437d3_4_k_cu_e109dc5f_177214cuda3std3__48in_placeE - _ZN40_INTERNAL_797437d3_4_k_cu_e109dc5f_177214cuda3std3__45__cpo6cbeginE)
_ZN40_INTERNAL_797437d3_4_k_cu_e109dc5f_177214cuda3std3__45__cpo6cbeginE:
	.zero		1
	.type		_ZN40_INTERNAL_797437d3_4_k_cu_e109dc5f_177214cuda3std3__48in_placeE,@object
	.size		_ZN40_INTERNAL_797437d3_4_k_cu_e109dc5f_177214cuda3std3__48in_placeE,(_ZN40_INTERNAL_797437d3_4_k_cu_e109dc5f_177214cuda3std6ranges3__45__cpo9iter_moveE - _ZN40_INTERNAL_797437d3_4_k_cu_e109dc5f_177214cuda3std3__48in_placeE)
_ZN40_INTERNAL_797437d3_4_k_cu_e109dc5f_177214cuda3std3__48in_placeE:
	.zero		1
	.type		_ZN40_INTERNAL_797437d3_4_k_cu_e109dc5f_177214cuda3std6ranges3__45__cpo9iter_moveE,@object
	.size		_ZN40_INTERNAL_797437d3_4_k_cu_e109dc5f_177214cuda3std6ranges3__45__cpo9iter_moveE,(_ZN40_INTERNAL_797437d3_4_k_cu_e109dc5f_177214cuda3std3__45__cpo5beginE - _ZN40_INTERNAL_797437d3_4_k_cu_e109dc5f_177214cuda3std6ranges3__45__cpo9iter_moveE)
_ZN40_INTERNAL_797437d3_4_k_cu_e109dc5f_177214cuda3std6ranges3__45__cpo9iter_moveE:
	.zero		1
	.type		_ZN40_INTERNAL_797437d3_4_k_cu_e109dc5f_177214cuda3std3__45__cpo5beginE,@object
	.size		_ZN40_INTERNAL_797437d3_4_k_cu_e109dc5f_177214cuda3std3__45__cpo5beginE,(_ZN40_INTERNAL_797437d3_4_k_cu_e109dc5f_177214cuda3std3__442_GLOBAL__N__797437d3_4_k_cu_e109dc5f_177216ignoreE - _ZN40_INTERNAL_797437d3_4_k_cu_e109dc5f_177214cuda3std3__45__cpo5beginE)
_ZN40_INTERNAL_797437d3_4_k_cu_e109dc5f_177214cuda3std3__45__cpo5beginE:
	.zero		1
	.type		_ZN40_INTERNAL_797437d3_4_k_cu_e109dc5f_177214cuda3std3__442_GLOBAL__N__797437d3_4_k_cu_e109dc5f_177216ignoreE,@object
	.size		_ZN40_INTERNAL_797437d3_4_k_cu_e109dc5f_177214cuda3std3__442_GLOBAL__N__797437d3_4_k_cu_e109dc5f_177216ignoreE,(_ZN40_INTERNAL_797437d3_4_k_cu_e109dc5f_177214cute7productE - _ZN40_INTERNAL_797437d3_4_k_cu_e109dc5f_177214cuda3std3__442_GLOBAL__N__797437d3_4_k_cu_e109dc5f_177216ignoreE)
_ZN40_INTERNAL_797437d3_4_k_cu_e109dc5f_177214cuda3std3__442_GLOBAL__N__797437d3_4_k_cu_e109dc5f_177216ignoreE:
	.zero		1
	.type		_ZN40_INTERNAL_797437d3_4_k_cu_e109dc5f_177214cute7productE,@object
	.size		_ZN40_INTERNAL_797437d3_4_k_cu_e109dc5f_177214cute7productE,(_ZN40_INTERNAL_797437d3_4_k_cu_e109dc5f_177214cuda3std3__45__cpo3endE - _ZN40_INTERNAL_797437d3_4_k_cu_e109dc5f_177214cute7productE)
_ZN40_INTERNAL_797437d3_4_k_cu_e109dc5f_177214cute7productE:
	.zero		1
	.type		_ZN40_INTERNAL_797437d3_4_k_cu_e109dc5f_177214cuda3std3__45__cpo3endE,@object
	.size		_ZN40_INTERNAL_797437d3_4_k_cu_e109dc5f_177214cuda3std3__45__cpo3endE,(_ZN40_INTERNAL_797437d3_4_k_cu_e109dc5f_177214cuda3std3__419piecewise_constructE - _ZN40_INTERNAL_797437d3_4_k_cu_e109dc5f_177214cuda3std3__45__cpo3endE)
_ZN40_INTERNAL_797437d3_4_k_cu_e109dc5f_177214cuda3std3__45__cpo3endE:
	.zero		1
	.type		_ZN40_INTERNAL_797437d3_4_k_cu_e109dc5f_177214cuda3std3__419piecewise_constructE,@object
	.size		_ZN40_INTERNAL_797437d3_4_k_cu_e109dc5f_177214cuda3std3__419piecewise_constructE,(_ZN40_INTERNAL_797437d3_4_k_cu_e109dc5f_177214cuda3std3__45__cpo4cendE - _ZN40_INTERNAL_797437d3_4_k_cu_e109dc5f_177214cuda3std3__419piecewise_constructE)
_ZN40_INTERNAL_797437d3_4_k_cu_e109dc5f_177214cuda3std3__419piecewise_constructE:
	.zero		1
	.type		_ZN40_INTERNAL_797437d3_4_k_cu_e109dc5f_177214cuda3std3__45__cpo4cendE,@object
	.size		_ZN40_INTERNAL_797437d3_4_k_cu_e109dc5f_177214cuda3std3__45__cpo4cendE,(_ZN40_INTERNAL_797437d3_4_k_cu_e109dc5f_177214cuda3std6ranges3__45__cpo4swapE - _ZN40_INTERNAL_797437d3_4_k_cu_e109dc5f_177214cuda3std3__45__cpo4cendE)
_ZN40_INTERNAL_797437d3_4_k_cu_e109dc5f_177214cuda3std3__45__cpo4cendE:
	.zero		1
	.type		_ZN40_INTERNAL_797437d3_4_k_cu_e109dc5f_177214cuda3std6ranges3__45__cpo4swapE,@object
	.size		_ZN40_INTERNAL_797437d3_4_k_cu_e109dc5f_177214cuda3std6ranges3__45__cpo4swapE,(.L_10 - _ZN40_INTERNAL_797437d3_4_k_cu_e109dc5f_177214cuda3std6ranges3__45__cpo4swapE)
_ZN40_INTERNAL_797437d3_4_k_cu_e109dc5f_177214cuda3std6ranges3__45__cpo4swapE:
	.zero		1
.L_10:


//--------------------- .nv.constant0._ZN7cutlass13device_kernelINS_4gemm6kernel13GemmUniversalIN4cute5tupleIJiiiiEEENS1_10collective13CollectiveMmaINS1_35MainloopSm100TmaUmmaWarpSpecializedILi6ELi2ELi4ENS5_IJNS4_1CILi1EEESB_SB_EEEEENS5_IJNSA_ILi64EEESE_NSA_ILi32EEEEEENS_12float_e5m2_tENS5_IJlSB_lEEESH_SI_NS4_8TiledMMAINS4_8MMA_AtomIJNS4_10MMA_TraitsINS4_19SM100_MMA_F8F6F4_SSEJSH_SH_fSE_SE_NS4_17integral_constantINS4_4UMMA5MajorELSP_0EEESQ_NSN_INSO_7ScaleInELSR_0EEESS_EEEEEENS4_6LayoutISC_NS5_IJNSA_ILi0EEESW_SW_EEEEENS5_IJNS4_10UnderscoreESZ_SZ_EEEEENS4_13SM90_TMA_LOADENS4_14ComposedLayoutINS4_7SwizzleILi1ELi4ELi3EEENS4_18smem_ptr_flag_bitsILi8EEENSV_INS5_IJNSA_ILi8EEESF_EEENS5_IJSF_SB_EEEEEEEvNS4_8identityES12_S1C_vS1D_EENS_8epilogue10collective18CollectiveEpilogueINS1F_23Sm100TmaWarpSpecializedILi1ELi1ELi32ELb0ELb0EEEJSG_NS5_IJNSV_ISE_SB_EES1K_EEESH_SI_SH_SI_NS1F_6fusion15FusionCallbacksIS1J_NS1M_17LinearCombinationISH_fSH_fLNS_15FloatRoundStyleE2EEESG_S1L_JEEENS4_5SM1004TMEM4LOAD26SM100_TMEM_LOAD_16dp32b32xES12_NS13_INS14_ILi2ELi4ELi3EEES17_NSV_INS5_IJS18_SE_EEENS5_IJSE_SB_EEEEEEENS4_39AutoVectorizingCopyWithAssumedAlignmentILi128EEENS4_14SM90_TMA_STOREES20_S22_S22_EEEvvEEEEvNT_6ParamsE --------------------------
	.section	.nv.constant0._ZN7cutlass13device_kernelINS_4gemm6kernel13GemmUniversalIN4cute5tupleIJiiiiEEENS1_10collective13CollectiveMmaINS1_35MainloopSm100TmaUmmaWarpSpecializedILi6ELi2ELi4ENS5_IJNS4_1CILi1EEESB_SB_EEEEENS5_IJNSA_ILi64EEESE_NSA_ILi32EEEEEENS_12float_e5m2_tENS5_IJlSB_lEEESH_SI_NS4_8TiledMMAINS4_8MMA_AtomIJNS4_10MMA_TraitsINS4_19SM100_MMA_F8F6F4_SSEJSH_SH_fSE_SE_NS4_17integral_constantINS4_4UMMA5MajorELSP_0EEESQ_NSN_INSO_7ScaleInELSR_0EEESS_EEEEEENS4_6LayoutISC_NS5_IJNSA_ILi0EEESW_SW_EEEEENS5_IJNS4_10UnderscoreESZ_SZ_EEEEENS4_13SM90_TMA_LOADENS4_14ComposedLayoutINS4_7SwizzleILi1ELi4ELi3EEENS4_18smem_ptr_flag_bitsILi8EEENSV_INS5_IJNSA_ILi8EEESF_EEENS5_IJSF_SB_EEEEEEEvNS4_8identityES12_S1C_vS1D_EENS_8epilogue10collective18CollectiveEpilogueINS1F_23Sm100TmaWarpSpecializedILi1ELi1ELi32ELb0ELb0EEEJSG_NS5_IJNSV_ISE_SB_EES1K_EEESH_SI_SH_SI_NS1F_6fusion15FusionCallbacksIS1J_NS1M_17LinearCombinationISH_fSH_fLNS_15FloatRoundStyleE2EEESG_S1L_JEEENS4_5SM1004TMEM4LOAD26SM100_TMEM_LOAD_16dp32b32xES12_NS13_INS14_ILi2ELi4ELi3EEES17_NSV_INS5_IJS18_SE_EEENS5_IJSE_SB_EEEEEEENS4_39AutoVectorizingCopyWithAssumedAlignmentILi128EEENS4_14SM90_TMA_STOREES20_S22_S22_EEEvvEEEEvNT_6ParamsE,"a",@progbits
	.sectionflags	@""
	.align	4
.nv.constant0._ZN7cutlass13device_kernelINS_4gemm6kernel13GemmUniversalIN4cute5tupleIJiiiiEEENS1_10collective13CollectiveMmaINS1_35MainloopSm100TmaUmmaWarpSpecializedILi6ELi2ELi4ENS5_IJNS4_1CILi1EEESB_SB_EEEEENS5_IJNSA_ILi64EEESE_NSA_ILi32EEEEEENS_12float_e5m2_tENS5_IJlSB_lEEESH_SI_NS4_8TiledMMAINS4_8MMA_AtomIJNS4_10MMA_TraitsINS4_19SM100_MMA_F8F6F4_SSEJSH_SH_fSE_SE_NS4_17integral_constantINS4_4UMMA5MajorELSP_0EEESQ_NSN_INSO_7ScaleInELSR_0EEESS_EEEEEENS4_6LayoutISC_NS5_IJNSA_ILi0EEESW_SW_EEEEENS5_IJNS4_10UnderscoreESZ_SZ_EEEEENS4_13SM90_TMA_LOADENS4_14ComposedLayoutINS4_7SwizzleILi1ELi4ELi3EEENS4_18smem_ptr_flag_bitsILi8EEENSV_INS5_IJNSA_ILi8EEESF_EEENS5_IJSF_SB_EEEEEEEvNS4_8identityES12_S1C_vS1D_EENS_8epilogue10collective18CollectiveEpilogueINS1F_23Sm100TmaWarpSpecializedILi1ELi1ELi32ELb0ELb0EEEJSG_NS5_IJNSV_ISE_SB_EES1K_EEESH_SI_SH_SI_NS1F_6fusion15FusionCallbacksIS1J_NS1M_17LinearCombinationISH_fSH_fLNS_15FloatRoundStyleE2EEESG_S1L_JEEENS4_5SM1004TMEM4LOAD26SM100_TMEM_LOAD_16dp32b32xES12_NS13_INS14_ILi2ELi4ELi3EEES17_NSV_INS5_IJS18_SE_EEENS5_IJSE_SB_EEEEEEENS4_39AutoVectorizingCopyWithAssumedAlignmentILi128EEENS4_14SM90_TMA_STOREES20_S22_S22_EEEvvEEEEvNT_6ParamsE:
	.zero		2944


//--------------------- SYMBOLS --------------------------

	.type		.nv.reservedSmem.offset0,@object
	.size		.nv.reservedSmem.offset0,0x4
	.type		.nv.reservedSmem.cap,@object
	.size		.nv.reservedSmem.cap,0x4
	.type		__assertfail,@function
